//
// Generated by NVIDIA NVVM Compiler
//
// Compiler Build ID: CL-36424714
// Cuda compilation tools, release 13.0, V13.0.88
// Based on NVVM 20.0.0
//

.version 9.0
.target sm_100
.address_size 64

	// .globl	_Z28linear_projection_qkv_kernelPfS_S_S_S_S_S_
.global .align 4 .b8 X[2048];
.global .align 4 .b8 W_Q[2048];
.global .align 4 .b8 W_K[2048];
.global .align 4 .b8 W_V[2048];
.global .align 4 .b8 Q[256];
.global .align 4 .b8 K[256];
.global .align 4 .b8 V[256];

.visible .entry _Z28linear_projection_qkv_kernelPfS_S_S_S_S_S_(
	.param .u64 .ptr .align 1 _Z28linear_projection_qkv_kernelPfS_S_S_S_S_S__param_0,
	.param .u64 .ptr .align 1 _Z28linear_projection_qkv_kernelPfS_S_S_S_S_S__param_1,
	.param .u64 .ptr .align 1 _Z28linear_projection_qkv_kernelPfS_S_S_S_S_S__param_2,
	.param .u64 .ptr .align 1 _Z28linear_projection_qkv_kernelPfS_S_S_S_S_S__param_3,
	.param .u64 .ptr .align 1 _Z28linear_projection_qkv_kernelPfS_S_S_S_S_S__param_4,
	.param .u64 .ptr .align 1 _Z28linear_projection_qkv_kernelPfS_S_S_S_S_S__param_5,
	.param .u64 .ptr .align 1 _Z28linear_projection_qkv_kernelPfS_S_S_S_S_S__param_6
)
{
	.reg .pred 	%p<10>;
	.reg .b32 	%r<15>;
	.reg .b32 	%f<455>;
	.reg .b64 	%rd<60>;

	ld.param.u64 	%rd2, [_Z28linear_projection_qkv_kernelPfS_S_S_S_S_S__param_0];
	ld.param.u64 	%rd3, [_Z28linear_projection_qkv_kernelPfS_S_S_S_S_S__param_1];
	ld.param.u64 	%rd4, [_Z28linear_projection_qkv_kernelPfS_S_S_S_S_S__param_2];
	ld.param.u64 	%rd5, [_Z28linear_projection_qkv_kernelPfS_S_S_S_S_S__param_3];
	ld.param.u64 	%rd7, [_Z28linear_projection_qkv_kernelPfS_S_S_S_S_S__param_5];
	mov.u32 	%r3, %tid.y;
	mov.u32 	%r4, %ctaid.y;
	mov.u32 	%r5, %ntid.y;
	mad.lo.s32 	%r1, %r4, %r5, %r3;
	mov.u32 	%r6, %tid.x;
	mov.u32 	%r7, %ctaid.x;
	mov.u32 	%r8, %ntid.x;
	mad.lo.s32 	%r2, %r7, %r8, %r6;
	setp.gt.u32 	%p1, %r1, 7;
	setp.gt.s32 	%p2, %r2, 63;
	mul.wide.u32 	%rd9, %r1, 256;
	mov.u64 	%rd10, X;
	add.s64 	%rd1, %rd10, %rd9;
	or.pred  	%p3, %p1, %p2;
	@%p3 bra 	$L__BB0_2;
	cvta.to.global.u64 	%rd11, %rd2;
	shl.b32 	%r9, %r1, 6;
	add.s32 	%r10, %r9, %r2;
	mul.wide.s32 	%rd12, %r10, 4;
	add.s64 	%rd13, %rd11, %rd12;
	ld.global.f32 	%f1, [%rd13];
	mul.wide.s32 	%rd14, %r2, 4;
	add.s64 	%rd15, %rd1, %rd14;
	st.global.f32 	[%rd15], %f1;
$L__BB0_2:
	setp.gt.u32 	%p4, %r1, 63;
	setp.gt.s32 	%p5, %r2, 7;
	or.pred  	%p6, %p4, %p5;
	@%p6 bra 	$L__BB0_4;
	shl.b32 	%r11, %r1, 3;
	add.s32 	%r12, %r11, %r2;
	cvta.to.global.u64 	%rd16, %rd3;
	mul.wide.s32 	%rd17, %r12, 4;
	add.s64 	%rd18, %rd16, %rd17;
	ld.global.f32 	%f2, [%rd18];
	mul.wide.u32 	%rd19, %r1, 32;
	mov.u64 	%rd20, W_Q;
	add.s64 	%rd21, %rd20, %rd19;
	mul.wide.s32 	%rd22, %r2, 4;
	add.s64 	%rd23, %rd21, %rd22;
	st.global.f32 	[%rd23], %f2;
	cvta.to.global.u64 	%rd24, %rd4;
	add.s64 	%rd25, %rd24, %rd17;
	ld.global.f32 	%f3, [%rd25];
	mov.u64 	%rd26, W_K;
	add.s64 	%rd27, %rd26, %rd19;
	add.s64 	%rd28, %rd27, %rd22;
	st.global.f32 	[%rd28], %f3;
	cvta.to.global.u64 	%rd29, %rd5;
	add.s64 	%rd30, %rd29, %rd17;
	ld.global.f32 	%f4, [%rd30];
	mov.u64 	%rd31, W_V;
	add.s64 	%rd32, %rd31, %rd19;
	add.s64 	%rd33, %rd32, %rd22;
	st.global.f32 	[%rd33], %f4;
$L__BB0_4:
	setp.gt.s32 	%p7, %r2, 7;
	setp.gt.u32 	%p8, %r1, 7;
	or.pred  	%p9, %p8, %p7;
	@%p9 bra 	$L__BB0_6;
	ld.param.u64 	%rd59, [_Z28linear_projection_qkv_kernelPfS_S_S_S_S_S__param_6];
	ld.param.u64 	%rd58, [_Z28linear_projection_qkv_kernelPfS_S_S_S_S_S__param_4];
	mul.wide.s32 	%rd34, %r2, 4;
	mov.u64 	%rd35, W_Q;
	add.s64 	%rd36, %rd35, %rd34;
	ld.global.f32 	%f5, [%rd1];
	ld.global.f32 	%f6, [%rd36];
	fma.rn.f32 	%f7, %f5, %f6, 0f00000000;
	ld.global.f32 	%f8, [%rd1+4];
	ld.global.f32 	%f9, [%rd36+32];
	fma.rn.f32 	%f10, %f8, %f9, %f7;
	ld.global.f32 	%f11, [%rd1+8];
	ld.global.f32 	%f12, [%rd36+64];
	fma.rn.f32 	%f13, %f11, %f12, %f10;
	ld.global.f32 	%f14, [%rd1+12];
	ld.global.f32 	%f15, [%rd36+96];
	fma.rn.f32 	%f16, %f14, %f15, %f13;
	ld.global.f32 	%f17, [%rd1+16];
	ld.global.f32 	%f18, [%rd36+128];
	fma.rn.f32 	%f19, %f17, %f18, %f16;
	ld.global.f32 	%f20, [%rd1+20];
	ld.global.f32 	%f21, [%rd36+160];
	fma.rn.f32 	%f22, %f20, %f21, %f19;
	ld.global.f32 	%f23, [%rd1+24];
	ld.global.f32 	%f24, [%rd36+192];
	fma.rn.f32 	%f25, %f23, %f24, %f22;
	ld.global.f32 	%f26, [%rd1+28];
	ld.global.f32 	%f27, [%rd36+224];
	fma.rn.f32 	%f28, %f26, %f27, %f25;
	ld.global.f32 	%f29, [%rd1+32];
	ld.global.f32 	%f30, [%rd36+256];
	fma.rn.f32 	%f31, %f29, %f30, %f28;
	ld.global.f32 	%f32, [%rd1+36];
	ld.global.f32 	%f33, [%rd36+288];
	fma.rn.f32 	%f34, %f32, %f33, %f31;
	ld.global.f32 	%f35, [%rd1+40];
	ld.global.f32 	%f36, [%rd36+320];
	fma.rn.f32 	%f37, %f35, %f36, %f34;
	ld.global.f32 	%f38, [%rd1+44];
	ld.global.f32 	%f39, [%rd36+352];
	fma.rn.f32 	%f40, %f38, %f39, %f37;
	ld.global.f32 	%f41, [%rd1+48];
	ld.global.f32 	%f42, [%rd36+384];
	fma.rn.f32 	%f43, %f41, %f42, %f40;
	ld.global.f32 	%f44, [%rd1+52];
	ld.global.f32 	%f45, [%rd36+416];
	fma.rn.f32 	%f46, %f44, %f45, %f43;
	ld.global.f32 	%f47, [%rd1+56];
	ld.global.f32 	%f48, [%rd36+448];
	fma.rn.f32 	%f49, %f47, %f48, %f46;
	ld.global.f32 	%f50, [%rd1+60];
	ld.global.f32 	%f51, [%rd36+480];
	fma.rn.f32 	%f52, %f50, %f51, %f49;
	ld.global.f32 	%f53, [%rd1+64];
	ld.global.f32 	%f54, [%rd36+512];
	fma.rn.f32 	%f55, %f53, %f54, %f52;
	ld.global.f32 	%f56, [%rd1+68];
	ld.global.f32 	%f57, [%rd36+544];
	fma.rn.f32 	%f58, %f56, %f57, %f55;
	ld.global.f32 	%f59, [%rd1+72];
	ld.global.f32 	%f60, [%rd36+576];
	fma.rn.f32 	%f61, %f59, %f60, %f58;
	ld.global.f32 	%f62, [%rd1+76];
	ld.global.f32 	%f63, [%rd36+608];
	fma.rn.f32 	%f64, %f62, %f63, %f61;
	ld.global.f32 	%f65, [%rd1+80];
	ld.global.f32 	%f66, [%rd36+640];
	fma.rn.f32 	%f67, %f65, %f66, %f64;
	ld.global.f32 	%f68, [%rd1+84];
	ld.global.f32 	%f69, [%rd36+672];
	fma.rn.f32 	%f70, %f68, %f69, %f67;
	ld.global.f32 	%f71, [%rd1+88];
	ld.global.f32 	%f72, [%rd36+704];
	fma.rn.f32 	%f73, %f71, %f72, %f70;
	ld.global.f32 	%f74, [%rd1+92];
	ld.global.f32 	%f75, [%rd36+736];
	fma.rn.f32 	%f76, %f74, %f75, %f73;
	ld.global.f32 	%f77, [%rd1+96];
	ld.global.f32 	%f78, [%rd36+768];
	fma.rn.f32 	%f79, %f77, %f78, %f76;
	ld.global.f32 	%f80, [%rd1+100];
	ld.global.f32 	%f81, [%rd36+800];
	fma.rn.f32 	%f82, %f80, %f81, %f79;
	ld.global.f32 	%f83, [%rd1+104];
	ld.global.f32 	%f84, [%rd36+832];
	fma.rn.f32 	%f85, %f83, %f84, %f82;
	ld.global.f32 	%f86, [%rd1+108];
	ld.global.f32 	%f87, [%rd36+864];
	fma.rn.f32 	%f88, %f86, %f87, %f85;
	ld.global.f32 	%f89, [%rd1+112];
	ld.global.f32 	%f90, [%rd36+896];
	fma.rn.f32 	%f91, %f89, %f90, %f88;
	ld.global.f32 	%f92, [%rd1+116];
	ld.global.f32 	%f93, [%rd36+928];
	fma.rn.f32 	%f94, %f92, %f93, %f91;
	ld.global.f32 	%f95, [%rd1+120];
	ld.global.f32 	%f96, [%rd36+960];
	fma.rn.f32 	%f97, %f95, %f96, %f94;
	ld.global.f32 	%f98, [%rd1+124];
	ld.global.f32 	%f99, [%rd36+992];
	fma.rn.f32 	%f100, %f98, %f99, %f97;
	ld.global.f32 	%f101, [%rd1+128];
	ld.global.f32 	%f102, [%rd36+1024];
	fma.rn.f32 	%f103, %f101, %f102, %f100;
	ld.global.f32 	%f104, [%rd1+132];
	ld.global.f32 	%f105, [%rd36+1056];
	fma.rn.f32 	%f106, %f104, %f105, %f103;
	ld.global.f32 	%f107, [%rd1+136];
	ld.global.f32 	%f108, [%rd36+1088];
	fma.rn.f32 	%f109, %f107, %f108, %f106;
	ld.global.f32 	%f110, [%rd1+140];
	ld.global.f32 	%f111, [%rd36+1120];
	fma.rn.f32 	%f112, %f110, %f111, %f109;
	ld.global.f32 	%f113, [%rd1+144];
	ld.global.f32 	%f114, [%rd36+1152];
	fma.rn.f32 	%f115, %f113, %f114, %f112;
	ld.global.f32 	%f116, [%rd1+148];
	ld.global.f32 	%f117, [%rd36+1184];
	fma.rn.f32 	%f118, %f116, %f117, %f115;
	ld.global.f32 	%f119, [%rd1+152];
	ld.global.f32 	%f120, [%rd36+1216];
	fma.rn.f32 	%f121, %f119, %f120, %f118;
	ld.global.f32 	%f122, [%rd1+156];
	ld.global.f32 	%f123, [%rd36+1248];
	fma.rn.f32 	%f124, %f122, %f123, %f121;
	ld.global.f32 	%f125, [%rd1+160];
	ld.global.f32 	%f126, [%rd36+1280];
	fma.rn.f32 	%f127, %f125, %f126, %f124;
	ld.global.f32 	%f128, [%rd1+164];
	ld.global.f32 	%f129, [%rd36+1312];
	fma.rn.f32 	%f130, %f128, %f129, %f127;
	ld.global.f32 	%f131, [%rd1+168];
	ld.global.f32 	%f132, [%rd36+1344];
	fma.rn.f32 	%f133, %f131, %f132, %f130;
	ld.global.f32 	%f134, [%rd1+172];
	ld.global.f32 	%f135, [%rd36+1376];
	fma.rn.f32 	%f136, %f134, %f135, %f133;
	ld.global.f32 	%f137, [%rd1+176];
	ld.global.f32 	%f138, [%rd36+1408];
	fma.rn.f32 	%f139, %f137, %f138, %f136;
	ld.global.f32 	%f140, [%rd1+180];
	ld.global.f32 	%f141, [%rd36+1440];
	fma.rn.f32 	%f142, %f140, %f141, %f139;
	ld.global.f32 	%f143, [%rd1+184];
	ld.global.f32 	%f144, [%rd36+1472];
	fma.rn.f32 	%f145, %f143, %f144, %f142;
	ld.global.f32 	%f146, [%rd1+188];
	ld.global.f32 	%f147, [%rd36+1504];
	fma.rn.f32 	%f148, %f146, %f147, %f145;
	ld.global.f32 	%f149, [%rd1+192];
	ld.global.f32 	%f150, [%rd36+1536];
	fma.rn.f32 	%f151, %f149, %f150, %f148;
	ld.global.f32 	%f152, [%rd1+196];
	ld.global.f32 	%f153, [%rd36+1568];
	fma.rn.f32 	%f154, %f152, %f153, %f151;
	ld.global.f32 	%f155, [%rd1+200];
	ld.global.f32 	%f156, [%rd36+1600];
	fma.rn.f32 	%f157, %f155, %f156, %f154;
	ld.global.f32 	%f158, [%rd1+204];
	ld.global.f32 	%f159, [%rd36+1632];
	fma.rn.f32 	%f160, %f158, %f159, %f157;
	ld.global.f32 	%f161, [%rd1+208];
	ld.global.f32 	%f162, [%rd36+1664];
	fma.rn.f32 	%f163, %f161, %f162, %f160;
	ld.global.f32 	%f164, [%rd1+212];
	ld.global.f32 	%f165, [%rd36+1696];
	fma.rn.f32 	%f166, %f164, %f165, %f163;
	ld.global.f32 	%f167, [%rd1+216];
	ld.global.f32 	%f168, [%rd36+1728];
	fma.rn.f32 	%f169, %f167, %f168, %f166;
	ld.global.f32 	%f170, [%rd1+220];
	ld.global.f32 	%f171, [%rd36+1760];
	fma.rn.f32 	%f172, %f170, %f171, %f169;
	ld.global.f32 	%f173, [%rd1+224];
	ld.global.f32 	%f174, [%rd36+1792];
	fma.rn.f32 	%f175, %f173, %f174, %f172;
	ld.global.f32 	%f176, [%rd1+228];
	ld.global.f32 	%f177, [%rd36+1824];
	fma.rn.f32 	%f178, %f176, %f177, %f175;
	ld.global.f32 	%f179, [%rd1+232];
	ld.global.f32 	%f180, [%rd36+1856];
	fma.rn.f32 	%f181, %f179, %f180, %f178;
	ld.global.f32 	%f182, [%rd1+236];
	ld.global.f32 	%f183, [%rd36+1888];
	fma.rn.f32 	%f184, %f182, %f183, %f181;
	ld.global.f32 	%f185, [%rd1+240];
	ld.global.f32 	%f186, [%rd36+1920];
	fma.rn.f32 	%f187, %f185, %f186, %f184;
	ld.global.f32 	%f188, [%rd1+244];
	ld.global.f32 	%f189, [%rd36+1952];
	fma.rn.f32 	%f190, %f188, %f189, %f187;
	ld.global.f32 	%f191, [%rd1+248];
	ld.global.f32 	%f192, [%rd36+1984];
	fma.rn.f32 	%f193, %f191, %f192, %f190;
	ld.global.f32 	%f194, [%rd1+252];
	ld.global.f32 	%f195, [%rd36+2016];
	fma.rn.f32 	%f196, %f194, %f195, %f193;
	mul.wide.u32 	%rd37, %r1, 32;
	mov.u64 	%rd38, Q;
	add.s64 	%rd39, %rd38, %rd37;
	add.s64 	%rd40, %rd39, %rd34;
	st.global.f32 	[%rd40], %f196;
	mov.u64 	%rd41, W_K;
	add.s64 	%rd42, %rd41, %rd34;
	ld.global.f32 	%f197, [%rd42];
	fma.rn.f32 	%f198, %f5, %f197, 0f00000000;
	ld.global.f32 	%f199, [%rd42+32];
	fma.rn.f32 	%f200, %f8, %f199, %f198;
	ld.global.f32 	%f201, [%rd42+64];
	fma.rn.f32 	%f202, %f11, %f201, %f200;
	ld.global.f32 	%f203, [%rd42+96];
	fma.rn.f32 	%f204, %f14, %f203, %f202;
	ld.global.f32 	%f205, [%rd42+128];
	fma.rn.f32 	%f206, %f17, %f205, %f204;
	ld.global.f32 	%f207, [%rd42+160];
	fma.rn.f32 	%f208, %f20, %f207, %f206;
	ld.global.f32 	%f209, [%rd42+192];
	fma.rn.f32 	%f210, %f23, %f209, %f208;
	ld.global.f32 	%f211, [%rd42+224];
	fma.rn.f32 	%f212, %f26, %f211, %f210;
	ld.global.f32 	%f213, [%rd42+256];
	fma.rn.f32 	%f214, %f29, %f213, %f212;
	ld.global.f32 	%f215, [%rd42+288];
	fma.rn.f32 	%f216, %f32, %f215, %f214;
	ld.global.f32 	%f217, [%rd42+320];
	fma.rn.f32 	%f218, %f35, %f217, %f216;
	ld.global.f32 	%f219, [%rd42+352];
	fma.rn.f32 	%f220, %f38, %f219, %f218;
	ld.global.f32 	%f221, [%rd42+384];
	fma.rn.f32 	%f222, %f41, %f221, %f220;
	ld.global.f32 	%f223, [%rd42+416];
	fma.rn.f32 	%f224, %f44, %f223, %f222;
	ld.global.f32 	%f225, [%rd42+448];
	fma.rn.f32 	%f226, %f47, %f225, %f224;
	ld.global.f32 	%f227, [%rd42+480];
	fma.rn.f32 	%f228, %f50, %f227, %f226;
	ld.global.f32 	%f229, [%rd42+512];
	fma.rn.f32 	%f230, %f53, %f229, %f228;
	ld.global.f32 	%f231, [%rd42+544];
	fma.rn.f32 	%f232, %f56, %f231, %f230;
	ld.global.f32 	%f233, [%rd42+576];
	fma.rn.f32 	%f234, %f59, %f233, %f232;
	ld.global.f32 	%f235, [%rd42+608];
	fma.rn.f32 	%f236, %f62, %f235, %f234;
	ld.global.f32 	%f237, [%rd42+640];
	fma.rn.f32 	%f238, %f65, %f237, %f236;
	ld.global.f32 	%f239, [%rd42+672];
	fma.rn.f32 	%f240, %f68, %f239, %f238;
	ld.global.f32 	%f241, [%rd42+704];
	fma.rn.f32 	%f242, %f71, %f241, %f240;
	ld.global.f32 	%f243, [%rd42+736];
	fma.rn.f32 	%f244, %f74, %f243, %f242;
	ld.global.f32 	%f245, [%rd42+768];
	fma.rn.f32 	%f246, %f77, %f245, %f244;
	ld.global.f32 	%f247, [%rd42+800];
	fma.rn.f32 	%f248, %f80, %f247, %f246;
	ld.global.f32 	%f249, [%rd42+832];
	fma.rn.f32 	%f250, %f83, %f249, %f248;
	ld.global.f32 	%f251, [%rd42+864];
	fma.rn.f32 	%f252, %f86, %f251, %f250;
	ld.global.f32 	%f253, [%rd42+896];
	fma.rn.f32 	%f254, %f89, %f253, %f252;
	ld.global.f32 	%f255, [%rd42+928];
	fma.rn.f32 	%f256, %f92, %f255, %f254;
	ld.global.f32 	%f257, [%rd42+960];
	fma.rn.f32 	%f258, %f95, %f257, %f256;
	ld.global.f32 	%f259, [%rd42+992];
	fma.rn.f32 	%f260, %f98, %f259, %f258;
	ld.global.f32 	%f261, [%rd42+1024];
	fma.rn.f32 	%f262, %f101, %f261, %f260;
	ld.global.f32 	%f263, [%rd42+1056];
	fma.rn.f32 	%f264, %f104, %f263, %f262;
	ld.global.f32 	%f265, [%rd42+1088];
	fma.rn.f32 	%f266, %f107, %f265, %f264;
	ld.global.f32 	%f267, [%rd42+1120];
	fma.rn.f32 	%f268, %f110, %f267, %f266;
	ld.global.f32 	%f269, [%rd42+1152];
	fma.rn.f32 	%f270, %f113, %f269, %f268;
	ld.global.f32 	%f271, [%rd42+1184];
	fma.rn.f32 	%f272, %f116, %f271, %f270;
	ld.global.f32 	%f273, [%rd42+1216];
	fma.rn.f32 	%f274, %f119, %f273, %f272;
	ld.global.f32 	%f275, [%rd42+1248];
	fma.rn.f32 	%f276, %f122, %f275, %f274;
	ld.global.f32 	%f277, [%rd42+1280];
	fma.rn.f32 	%f278, %f125, %f277, %f276;
	ld.global.f32 	%f279, [%rd42+1312];
	fma.rn.f32 	%f280, %f128, %f279, %f278;
	ld.global.f32 	%f281, [%rd42+1344];
	fma.rn.f32 	%f282, %f131, %f281, %f280;
	ld.global.f32 	%f283, [%rd42+1376];
	fma.rn.f32 	%f284, %f134, %f283, %f282;
	ld.global.f32 	%f285, [%rd42+1408];
	fma.rn.f32 	%f286, %f137, %f285, %f284;
	ld.global.f32 	%f287, [%rd42+1440];
	fma.rn.f32 	%f288, %f140, %f287, %f286;
	ld.global.f32 	%f289, [%rd42+1472];
	fma.rn.f32 	%f290, %f143, %f289, %f288;
	ld.global.f32 	%f291, [%rd42+1504];
	fma.rn.f32 	%f292, %f146, %f291, %f290;
	ld.global.f32 	%f293, [%rd42+1536];
	fma.rn.f32 	%f294, %f149, %f293, %f292;
	ld.global.f32 	%f295, [%rd42+1568];
	fma.rn.f32 	%f296, %f152, %f295, %f294;
	ld.global.f32 	%f297, [%rd42+1600];
	fma.rn.f32 	%f298, %f155, %f297, %f296;
	ld.global.f32 	%f299, [%rd42+1632];
	fma.rn.f32 	%f300, %f158, %f299, %f298;
	ld.global.f32 	%f301, [%rd42+1664];
	fma.rn.f32 	%f302, %f161, %f301, %f300;
	ld.global.f32 	%f303, [%rd42+1696];
	fma.rn.f32 	%f304, %f164, %f303, %f302;
	ld.global.f32 	%f305, [%rd42+1728];
	fma.rn.f32 	%f306, %f167, %f305, %f304;
	ld.global.f32 	%f307, [%rd42+1760];
	fma.rn.f32 	%f308, %f170, %f307, %f306;
	ld.global.f32 	%f309, [%rd42+1792];
	fma.rn.f32 	%f310, %f173, %f309, %f308;
	ld.global.f32 	%f311, [%rd42+1824];
	fma.rn.f32 	%f312, %f176, %f311, %f310;
	ld.global.f32 	%f313, [%rd42+1856];
	fma.rn.f32 	%f314, %f179, %f313, %f312;
	ld.global.f32 	%f315, [%rd42+1888];
	fma.rn.f32 	%f316, %f182, %f315, %f314;
	ld.global.f32 	%f317, [%rd42+1920];
	fma.rn.f32 	%f318, %f185, %f317, %f316;
	ld.global.f32 	%f319, [%rd42+1952];
	fma.rn.f32 	%f320, %f188, %f319, %f318;
	ld.global.f32 	%f321, [%rd42+1984];
	fma.rn.f32 	%f322, %f191, %f321, %f320;
	ld.global.f32 	%f323, [%rd42+2016];
	fma.rn.f32 	%f324, %f194, %f323, %f322;
	mov.u64 	%rd43, K;
	add.s64 	%rd44, %rd43, %rd37;
	add.s64 	%rd45, %rd44, %rd34;
	st.global.f32 	[%rd45], %f324;
	mov.u64 	%rd46, W_V;
	add.s64 	%rd47, %rd46, %rd34;
	ld.global.f32 	%f325, [%rd47];
	fma.rn.f32 	%f326, %f5, %f325, 0f00000000;
	ld.global.f32 	%f327, [%rd47+32];
	fma.rn.f32 	%f328, %f8, %f327, %f326;
	ld.global.f32 	%f329, [%rd47+64];
	fma.rn.f32 	%f330, %f11, %f329, %f328;
	ld.global.f32 	%f331, [%rd47+96];
	fma.rn.f32 	%f332, %f14, %f331, %f330;
	ld.global.f32 	%f333, [%rd47+128];
	fma.rn.f32 	%f334, %f17, %f333, %f332;
	ld.global.f32 	%f335, [%rd47+160];
	fma.rn.f32 	%f336, %f20, %f335, %f334;
	ld.global.f32 	%f337, [%rd47+192];
	fma.rn.f32 	%f338, %f23, %f337, %f336;
	ld.global.f32 	%f339, [%rd47+224];
	fma.rn.f32 	%f340, %f26, %f339, %f338;
	ld.global.f32 	%f341, [%rd47+256];
	fma.rn.f32 	%f342, %f29, %f341, %f340;
	ld.global.f32 	%f343, [%rd47+288];
	fma.rn.f32 	%f344, %f32, %f343, %f342;
	ld.global.f32 	%f345, [%rd47+320];
	fma.rn.f32 	%f346, %f35, %f345, %f344;
	ld.global.f32 	%f347, [%rd47+352];
	fma.rn.f32 	%f348, %f38, %f347, %f346;
	ld.global.f32 	%f349, [%rd47+384];
	fma.rn.f32 	%f350, %f41, %f349, %f348;
	ld.global.f32 	%f351, [%rd47+416];
	fma.rn.f32 	%f352, %f44, %f351, %f350;
	ld.global.f32 	%f353, [%rd47+448];
	fma.rn.f32 	%f354, %f47, %f353, %f352;
	ld.global.f32 	%f355, [%rd47+480];
	fma.rn.f32 	%f356, %f50, %f355, %f354;
	ld.global.f32 	%f357, [%rd47+512];
	fma.rn.f32 	%f358, %f53, %f357, %f356;
	ld.global.f32 	%f359, [%rd47+544];
	fma.rn.f32 	%f360, %f56, %f359, %f358;
	ld.global.f32 	%f361, [%rd47+576];
	fma.rn.f32 	%f362, %f59, %f361, %f360;
	ld.global.f32 	%f363, [%rd47+608];
	fma.rn.f32 	%f364, %f62, %f363, %f362;
	ld.global.f32 	%f365, [%rd47+640];
	fma.rn.f32 	%f366, %f65, %f365, %f364;
	ld.global.f32 	%f367, [%rd47+672];
	fma.rn.f32 	%f368, %f68, %f367, %f366;
	ld.global.f32 	%f369, [%rd47+704];
	fma.rn.f32 	%f370, %f71, %f369, %f368;
	ld.global.f32 	%f371, [%rd47+736];
	fma.rn.f32 	%f372, %f74, %f371, %f370;
	ld.global.f32 	%f373, [%rd47+768];
	fma.rn.f32 	%f374, %f77, %f373, %f372;
	ld.global.f32 	%f375, [%rd47+800];
	fma.rn.f32 	%f376, %f80, %f375, %f374;
	ld.global.f32 	%f377, [%rd47+832];
	fma.rn.f32 	%f378, %f83, %f377, %f376;
	ld.global.f32 	%f379, [%rd47+864];
	fma.rn.f32 	%f380, %f86, %f379, %f378;
	ld.global.f32 	%f381, [%rd47+896];
	fma.rn.f32 	%f382, %f89, %f381, %f380;
	ld.global.f32 	%f383, [%rd47+928];
	fma.rn.f32 	%f384, %f92, %f383, %f382;
	ld.global.f32 	%f385, [%rd47+960];
	fma.rn.f32 	%f386, %f95, %f385, %f384;
	ld.global.f32 	%f387, [%rd47+992];
	fma.rn.f32 	%f388, %f98, %f387, %f386;
	ld.global.f32 	%f389, [%rd47+1024];
	fma.rn.f32 	%f390, %f101, %f389, %f388;
	ld.global.f32 	%f391, [%rd47+1056];
	fma.rn.f32 	%f392, %f104, %f391, %f390;
	ld.global.f32 	%f393, [%rd47+1088];
	fma.rn.f32 	%f394, %f107, %f393, %f392;
	ld.global.f32 	%f395, [%rd47+1120];
	fma.rn.f32 	%f396, %f110, %f395, %f394;
	ld.global.f32 	%f397, [%rd47+1152];
	fma.rn.f32 	%f398, %f113, %f397, %f396;
	ld.global.f32 	%f399, [%rd47+1184];
	fma.rn.f32 	%f400, %f116, %f399, %f398;
	ld.global.f32 	%f401, [%rd47+1216];
	fma.rn.f32 	%f402, %f119, %f401, %f400;
	ld.global.f32 	%f403, [%rd47+1248];
	fma.rn.f32 	%f404, %f122, %f403, %f402;
	ld.global.f32 	%f405, [%rd47+1280];
	fma.rn.f32 	%f406, %f125, %f405, %f404;
	ld.global.f32 	%f407, [%rd47+1312];
	fma.rn.f32 	%f408, %f128, %f407, %f406;
	ld.global.f32 	%f409, [%rd47+1344];
	fma.rn.f32 	%f410, %f131, %f409, %f408;
	ld.global.f32 	%f411, [%rd47+1376];
	fma.rn.f32 	%f412, %f134, %f411, %f410;
	ld.global.f32 	%f413, [%rd47+1408];
	fma.rn.f32 	%f414, %f137, %f413, %f412;
	ld.global.f32 	%f415, [%rd47+1440];
	fma.rn.f32 	%f416, %f140, %f415, %f414;
	ld.global.f32 	%f417, [%rd47+1472];
	fma.rn.f32 	%f418, %f143, %f417, %f416;
	ld.global.f32 	%f419, [%rd47+1504];
	fma.rn.f32 	%f420, %f146, %f419, %f418;
	ld.global.f32 	%f421, [%rd47+1536];
	fma.rn.f32 	%f422, %f149, %f421, %f420;
	ld.global.f32 	%f423, [%rd47+1568];
	fma.rn.f32 	%f424, %f152, %f423, %f422;
	ld.global.f32 	%f425, [%rd47+1600];
	fma.rn.f32 	%f426, %f155, %f425, %f424;
	ld.global.f32 	%f427, [%rd47+1632];
	fma.rn.f32 	%f428, %f158, %f427, %f426;
	ld.global.f32 	%f429, [%rd47+1664];
	fma.rn.f32 	%f430, %f161, %f429, %f428;
	ld.global.f32 	%f431, [%rd47+1696];
	fma.rn.f32 	%f432, %f164, %f431, %f430;
	ld.global.f32 	%f433, [%rd47+1728];
	fma.rn.f32 	%f434, %f167, %f433, %f432;
	ld.global.f32 	%f435, [%rd47+1760];
	fma.rn.f32 	%f436, %f170, %f435, %f434;
	ld.global.f32 	%f437, [%rd47+1792];
	fma.rn.f32 	%f438, %f173, %f437, %f436;
	ld.global.f32 	%f439, [%rd47+1824];
	fma.rn.f32 	%f440, %f176, %f439, %f438;
	ld.global.f32 	%f441, [%rd47+1856];
	fma.rn.f32 	%f442, %f179, %f441, %f440;
	ld.global.f32 	%f443, [%rd47+1888];
	fma.rn.f32 	%f444, %f182, %f443, %f442;
	ld.global.f32 	%f445, [%rd47+1920];
	fma.rn.f32 	%f446, %f185, %f445, %f444;
	ld.global.f32 	%f447, [%rd47+1952];
	fma.rn.f32 	%f448, %f188, %f447, %f446;
	ld.global.f32 	%f449, [%rd47+1984];
	fma.rn.f32 	%f450, %f191, %f449, %f448;
	ld.global.f32 	%f451, [%rd47+2016];
	fma.rn.f32 	%f452, %f194, %f451, %f450;
	mov.u64 	%rd48, V;
	add.s64 	%rd49, %rd48, %rd37;
	add.s64 	%rd50, %rd49, %rd34;
	st.global.f32 	[%rd50], %f452;
	shl.b32 	%r13, %r1, 3;
	add.s32 	%r14, %r13, %r2;
	cvta.to.global.u64 	%rd51, %rd58;
	mul.wide.s32 	%rd52, %r14, 4;
	add.s64 	%rd53, %rd51, %rd52;
	st.global.f32 	[%rd53], %f196;
	ld.global.f32 	%f453, [%rd45];
	cvta.to.global.u64 	%rd54, %rd7;
	add.s64 	%rd55, %rd54, %rd52;
	st.global.f32 	[%rd55], %f453;
	ld.global.f32 	%f454, [%rd50];
	cvta.to.global.u64 	%rd56, %rd59;
	add.s64 	%rd57, %rd56, %rd52;
	st.global.f32 	[%rd57], %f454;
$L__BB0_6:
	ret;

}


// ===== COMPILED SASS (sm_100) =====

	.target	sm_100

	.elftype	@"ET_EXEC"


//--------------------- .note.nv.tkinfo           --------------------------
	.section	.note.nv.tkinfo,"",@"SHT_NOTE"
	.sectionflags	@"SHF_NOTE_NV_TKINFO"
	.tkinfo
        /*0018*/ 	.word	0x00000002
        /*0030*/ 	.string	""
        /*0030*/ 	.string	"ptxas"
        /*0030*/ 	.string	"Cuda compilation tools, release 13.0, V13.0.88"
        /*0030*/ 	.string	"Build cuda_13.0.r13.0/compiler.36424714_0"
        /*0030*/ 	.string	"-arch sm_100 -m 64 "



//--------------------- .note.nv.cuinfo           --------------------------
	.section	.note.nv.cuinfo,"",@"SHT_NOTE"
	.sectionflags	@"SHF_NOTE_NV_CUINFO"
        /*0018*/ 	.short	0x0002
        /*001a*/ 	.short	0x0064
        /*001c*/ 	.short	0x0082
	.zero		2


//--------------------- .nv.info                  --------------------------
	.section	.nv.info,"",@"SHT_CUDA_INFO"
	.align	4


	//----- nvinfo : EIATTR_REGCOUNT
	.align		4
        /*0000*/ 	.byte	0x04, 0x2f
        /*0002*/ 	.short	(.L_8 - .L_7)
	.align		4
.L_7:
        /*0004*/ 	.word	index@(_Z28linear_projection_qkv_kernelPfS_S_S_S_S_S_)
        /*0008*/ 	.word	0x00000050


	//----- nvinfo : EIATTR_FRAME_SIZE
	.align		4
.L_8:
        /*000c*/ 	.byte	0x04, 0x11
        /*000e*/ 	.short	(.L_10 - .L_9)
	.align		4
.L_9:
        /*0010*/ 	.word	index@(_Z28linear_projection_qkv_kernelPfS_S_S_S_S_S_)
        /*0014*/ 	.word	0x00000000


	//----- nvinfo : EIATTR_MIN_STACK_SIZE
	.align		4
.L_10:
        /*0018*/ 	.byte	0x04, 0x12
        /*001a*/ 	.short	(.L_12 - .L_11)
	.align		4
.L_11:
        /*001c*/ 	.word	index@(_Z28linear_projection_qkv_kernelPfS_S_S_S_S_S_)
        /*0020*/ 	.word	0x00000000
.L_12:


//--------------------- .nv.compat                --------------------------
	.section	.nv.compat,"",@"SHT_CUDA_COMPAT_INFO"
	.align	4
        /*0000*/ 	.byte	0x02, 0x09, 0x00, 0x00, 0x02, 0x02, 0x01, 0x00, 0x02, 0x05, 0x05, 0x00, 0x03, 0x07, 0x01, 0x01
        /*0010*/ 	.byte	0x02, 0x03, 0x00, 0x00, 0x02, 0x06, 0x01, 0x00, 0x04, 0x0b, 0x08, 0x00, 0x09, 0x00, 0x00, 0x00
        /*0020*/ 	.byte	0x00, 0x00, 0x00, 0x00


//--------------------- .nv.info._Z28linear_projection_qkv_kernelPfS_S_S_S_S_S_ --------------------------
	.section	.nv.info._Z28linear_projection_qkv_kernelPfS_S_S_S_S_S_,"",@"SHT_CUDA_INFO"
	.sectionflags	@""
	.align	4


	//----- nvinfo : EIATTR_CUDA_API_VERSION
	.align		4
        /*0000*/ 	.byte	0x04, 0x37
        /*0002*/ 	.short	(.L_14 - .L_13)
.L_13:
        /*0004*/ 	.word	0x00000082


	//----- nvinfo : EIATTR_KPARAM_INFO
	.align		4
.L_14:
        /*0008*/ 	.byte	0x04, 0x17
        /*000a*/ 	.short	(.L_16 - .L_15)
.L_15:
        /*000c*/ 	.word	0x00000000
        /*0010*/ 	.short	0x0006
        /*0012*/ 	.short	0x0030
        /*0014*/ 	.byte	0x00, 0xf5, 0x21, 0x00


	//----- nvinfo : EIATTR_KPARAM_INFO
	.align		4
.L_16:
        /*0018*/ 	.byte	0x04, 0x17
        /*001a*/ 	.short	(.L_18 - .L_17)
.L_17:
        /*001c*/ 	.word	0x00000000
        /*0020*/ 	.short	0x0005
        /*0022*/ 	.short	0x0028
        /*0024*/ 	.byte	0x00, 0xf5, 0x21, 0x00


	//----- nvinfo : EIATTR_KPARAM_INFO
	.align		4
.L_18:
        /*0028*/ 	.byte	0x04, 0x17
        /*002a*/ 	.short	(.L_20 - .L_19)
.L_19:
        /*002c*/ 	.word	0x00000000
        /*0030*/ 	.short	0x0004
        /*0032*/ 	.short	0x0020
        /*0034*/ 	.byte	0x00, 0xf5, 0x21, 0x00


	//----- nvinfo : EIATTR_KPARAM_INFO
	.align		4
.L_20:
        /*0038*/ 	.byte	0x04, 0x17
        /*003a*/ 	.short	(.L_22 - .L_21)
.L_21:
        /*003c*/ 	.word	0x00000000
        /*0040*/ 	.short	0x0003
        /*0042*/ 	.short	0x0018
        /*0044*/ 	.byte	0x00, 0xf5, 0x21, 0x00


	//----- nvinfo : EIATTR_KPARAM_INFO
	.align		4
.L_22:
        /*0048*/ 	.byte	0x04, 0x17
        /*004a*/ 	.short	(.L_24 - .L_23)
.L_23:
        /*004c*/ 	.word	0x00000000
        /*0050*/ 	.short	0x0002
        /*0052*/ 	.short	0x0010
        /*0054*/ 	.byte	0x00, 0xf5, 0x21, 0x00


	//----- nvinfo : EIATTR_KPARAM_INFO
	.align		4
.L_24:
        /*0058*/ 	.byte	0x04, 0x17
        /*005a*/ 	.short	(.L_26 - .L_25)
.L_25:
        /*005c*/ 	.word	0x00000000
        /*0060*/ 	.short	0x0001
        /*0062*/ 	.short	0x0008
        /*0064*/ 	.byte	0x00, 0xf5, 0x21, 0x00


	//----- nvinfo : EIATTR_KPARAM_INFO
	.align		4
.L_26:
        /*0068*/ 	.byte	0x04, 0x17
        /*006a*/ 	.short	(.L_28 - .L_27)
.L_27:
        /*006c*/ 	.word	0x00000000
        /*0070*/ 	.short	0x0000
        /*0072*/ 	.short	0x0000
        /*0074*/ 	.byte	0x00, 0xf5, 0x21, 0x00


	//----- nvinfo : EIATTR_SPARSE_MMA_MASK
	.align		4
.L_28:
        /*0078*/ 	.byte	0x03, 0x50
        /*007a*/ 	.short	0x0000


	//----- nvinfo : EIATTR_MAXREG_COUNT
	.align		4
        /*007c*/ 	.byte	0x03, 0x1b
        /*007e*/ 	.short	0x00ff


	//----- nvinfo : EIATTR_MERCURY_ISA_VERSION
	.align		4
        /*0080*/ 	.byte	0x03, 0x5f
        /*0082*/ 	.short	0x0101


	//----- nvinfo : EIATTR_VRC_CTA_INIT_COUNT
	.align		4
        /*0084*/ 	.byte	0x02, 0x4a
	.zero		1
	.zero		1


	//----- nvinfo : EIATTR_EXIT_INSTR_OFFSETS
	.align		4
        /*0088*/ 	.byte	0x04, 0x1c
        /*008a*/ 	.short	(.L_30 - .L_29)


	//   ....[0]....
.L_29:
        /*008c*/ 	.word	0x00000300


	//   ....[1]....
        /*0090*/ 	.word	0x000020f0


	//----- nvinfo : EIATTR_CRS_STACK_SIZE
	.align		4
.L_30:
        /*0094*/ 	.byte	0x04, 0x1e
        /*0096*/ 	.short	(.L_32 - .L_31)
.L_31:
        /*0098*/ 	.word	0x00000000


	//----- nvinfo : EIATTR_CBANK_PARAM_SIZE
	.align		4
.L_32:
        /*009c*/ 	.byte	0x03, 0x19
        /*009e*/ 	.short	0x0038


	//----- nvinfo : EIATTR_PARAM_CBANK
	.align		4
        /*00a0*/ 	.byte	0x04, 0x0a
        /*00a2*/ 	.short	(.L_34 - .L_33)
	.align		4
.L_33:
        /*00a4*/ 	.word	index@(.nv.constant0._Z28linear_projection_qkv_kernelPfS_S_S_S_S_S_)
        /*00a8*/ 	.short	0x0380
        /*00aa*/ 	.short	0x0038


	//----- nvinfo : EIATTR_SW_WAR
	.align		4
.L_34:
        /*00ac*/ 	.byte	0x04, 0x36
        /*00ae*/ 	.short	(.L_36 - .L_35)
.L_35:
        /*00b0*/ 	.word	0x00000008
.L_36:


//--------------------- .nv.callgraph             --------------------------
	.section	.nv.callgraph,"",@"SHT_CUDA_CALLGRAPH"
	.align	4
	.sectionentsize	8
	.align		4
        /*0000*/ 	.word	0x00000000
	.align		4
        /*0004*/ 	.word	0xffffffff
	.align		4
        /*0008*/ 	.word	0x00000000
	.align		4
        /*000c*/ 	.word	0xfffffffe
	.align		4
        /*0010*/ 	.word	0x00000000
	.align		4
        /*0014*/ 	.word	0xfffffffd
	.align		4
        /*0018*/ 	.word	0x00000000
	.align		4
        /*001c*/ 	.word	0xfffffffc


//--------------------- .nv.constant4             --------------------------
	.section	.nv.constant4,"a",@progbits
	.align	8
	.align		8
.nv.constant4:
        /*0000*/ 	.dword	X
	.align		8
        /*0008*/ 	.dword	W_Q
	.align		8
        /*0010*/ 	.dword	W_K
	.align		8
        /*0018*/ 	.dword	W_V
	.align		8
        /*0020*/ 	.dword	Q
	.align		8
        /*0028*/ 	.dword	K
	.align		8
        /*0030*/ 	.dword	V


//--------------------- .text._Z28linear_projection_qkv_kernelPfS_S_S_S_S_S_ --------------------------
	.section	.text._Z28linear_projection_qkv_kernelPfS_S_S_S_S_S_,"ax",@progbits
	.align	128
        .global         _Z28linear_projection_qkv_kernelPfS_S_S_S_S_S_
        .type           _Z28linear_projection_qkv_kernelPfS_S_S_S_S_S_,@function
        .size           _Z28linear_projection_qkv_kernelPfS_S_S_S_S_S_,(.L_x_3 - _Z28linear_projection_qkv_kernelPfS_S_S_S_S_S_)
        .other          _Z28linear_projection_qkv_kernelPfS_S_S_S_S_S_,@"STO_CUDA_ENTRY STV_DEFAULT"
_Z28linear_projection_qkv_kernelPfS_S_S_S_S_S_:
.text._Z28linear_projection_qkv_kernelPfS_S_S_S_S_S_:
[----:B------:R-:W-:Y:S01]  /*0000*/  LDC R1, c[0x0][0x37c] ;  /* 0x0000df00ff017b82 */ /* 0x000fe20000000800 */
[----:B------:R-:W0:Y:S07]  /*0010*/  S2R R7, SR_TID.X ;  /* 0x0000000000077919 */ /* 0x000e2e0000002100 */
[----:B------:R-:W1:Y:S01]  /*0020*/  LDC R3, c[0x0][0x364] ;  /* 0x0000d900ff037b82 */ /* 0x000e620000000800 */
[----:B------:R-:W1:Y:S07]  /*0030*/  S2R R2, SR_TID.Y ;  /* 0x0000000000027919 */ /* 0x000e6e0000002200 */
[----:B------:R-:W0:Y:S08]  /*0040*/  S2UR UR5, SR_CTAID.X ;  /* 0x00000000000579c3 */ /* 0x000e300000002500 */
[----:B------:R-:W0:Y:S08]  /*0050*/  LDC R0, c[0x0][0x360] ;  /* 0x0000d800ff007b82 */ /* 0x000e300000000800 */
[----:B------:R-:W1:Y:S08]  /*0060*/  S2UR UR4, SR_CTAID.Y ;  /* 0x00000000000479c3 */ /* 0x000e700000002600 */
[----:B------:R-:W2:Y:S01]  /*0070*/  LDC.64 R74, c[0x4][RZ] ;  /* 0x01000000ff4a7b82 */ /* 0x000ea20000000a00 */
[----:B0-----:R-:W-:-:S05]  /*0080*/  IMAD R7, R0, UR5, R7 ;  /* 0x0000000500077c24 */ /* 0x001fca000f8e0207 */
[----:B------:R-:W-:Y:S01]  /*0090*/  ISETP.GT.AND P0, PT, R7, 0x3f, PT ;  /* 0x0000003f0700780c */ /* 0x000fe20003f04270 */
[----:B-1----:R-:W-:Y:S01]  /*00a0*/  IMAD R2, R3, UR4, R2 ;  /* 0x0000000403027c24 */ /* 0x002fe2000f8e0202 */
[----:B------:R-:W0:Y:S04]  /*00b0*/  LDCU.64 UR4, c[0x0][0x358] ;  /* 0x00006b00ff0477ac */ /* 0x000e280008000a00 */
[----:B------:R-:W-:-:S13]  /*00c0*/  ISETP.GT.U32.OR P0, PT, R2, 0x7, P0 ;  /* 0x000000070200780c */ /* 0x000fda0000704470 */
[----:B------:R-:W1:Y:S01]  /*00d0*/  @!P0 LDC.64 R4, c[0x0][0x380] ;  /* 0x0000e000ff048b82 */ /* 0x000e620000000a00 */
[----:B------:R-:W-:-:S05]  /*00e0*/  @!P0 LEA R3, R2, R7, 0x6 ;  /* 0x0000000702038211 */ /* 0x000fca00078e30ff */
[----:B-1----:R-:W-:-:S06]  /*00f0*/  @!P0 IMAD.WIDE R4, R3, 0x4, R4 ;  /* 0x0000000403048825 */ /* 0x002fcc00078e0204 */
[----:B0-----:R-:W3:Y:S01]  /*0100*/  @!P0 LDG.E R5, desc[UR4][R4.64] ;  /* 0x0000000404058981 */ /* 0x001ee2000c1e1900 */
[C---:B--2---:R-:W-:Y:S01]  /*0110*/  IMAD.WIDE.U32 R74, R2.reuse, 0x100, R74 ;  /* 0x00000100024a7825 */ /* 0x044fe200078e004a */
[C---:B------:R-:W-:Y:S01]  /*0120*/  ISETP.GT.AND P1, PT, R7.reuse, 0x7, PT ;  /* 0x000000070700780c */ /* 0x040fe20003f24270 */
[----:B------:R-:W-:Y:S03]  /*0130*/  BSSY.RECONVERGENT B0, `(.L_x_0) ;  /* 0x000001c000007945 */ /* 0x000fe60003800200 */
[C---:B------:R-:W-:Y:S01]  /*0140*/  ISETP.GT.U32.OR P2, PT, R2.reuse, 0x3f, P1 ;  /* 0x0000003f0200780c */ /* 0x040fe20000f44470 */
[----:B------:R-:W-:Y:S01]  /*0150*/  @!P0 IMAD.WIDE R8, R7, 0x4, R74 ;  /* 0x0000000407088825 */ /* 0x000fe200078e024a */
[----:B------:R-:W-:-:S04]  /*0160*/  ISETP.GT.U32.OR P1, PT, R2, 0x7, P1 ;  /* 0x000000070200780c */ /* 0x000fc80000f24470 */
[----:B---3--:R0:W-:Y:S07]  /*0170*/  @!P0 STG.E desc[UR4][R8.64], R5 ;  /* 0x0000000508008986 */ /* 0x0081ee000c101904 */
[----:B------:R-:W-:Y:S05]  /*0180*/  @P2 BRA `(.L_x_1) ;  /* 0x0000000000582947 */ /* 0x000fea0003800000 */
[----:B0-----:R-:W0:Y:S01]  /*0190*/  LDC.64 R4, c[0x0][0x388] ;  /* 0x0000e200ff047b82 */ /* 0x001e220000000a00 */
[----:B------:R-:W-:-:S07]  /*01a0*/  LEA R3, R2, R7, 0x3 ;  /* 0x0000000702037211 */ /* 0x000fce00078e18ff */
[----:B------:R-:W1:Y:S08]  /*01b0*/  LDC.64 R8, c[0x4][0x8] ;  /* 0x01000200ff087b82 */ /* 0x000e700000000a00 */
[----:B------:R-:W2:Y:S01]  /*01c0*/  LDC.64 R10, c[0x0][0x390] ;  /* 0x0000e400ff0a7b82 */ /* 0x000ea20000000a00 */
[----:B0-----:R-:W-:-:S07]  /*01d0*/  IMAD.WIDE R4, R3, 0x4, R4 ;  /* 0x0000000403047825 */ /* 0x001fce00078e0204 */
[----:B------:R-:W0:Y:S01]  /*01e0*/  LDC.64 R12, c[0x4][0x10] ;  /* 0x01000400ff0c7b82 */ /* 0x000e220000000a00 */
[----:B------:R-:W3:Y:S01]  /*01f0*/  LDG.E R17, desc[UR4][R4.64] ;  /* 0x0000000404117981 */ /* 0x000ee2000c1e1900 */
[----:B-1----:R-:W-:-:S06]  /*0200*/  IMAD.WIDE.U32 R8, R2, 0x20, R8 ;  /* 0x0000002002087825 */ /* 0x002fcc00078e0008 */
[----:B------:R-:W1:Y:S01]  /*0210*/  LDC.64 R14, c[0x0][0x398] ;  /* 0x0000e600ff0e7b82 */ /* 0x000e620000000a00 */
[----:B------:R-:W-:-:S04]  /*0220*/  IMAD.WIDE R8, R7, 0x4, R8 ;  /* 0x0000000407087825 */ /* 0x000fc800078e0208 */
[----:B--2---:R-:W-:Y:S01]  /*0230*/  IMAD.WIDE R10, R3, 0x4, R10 ;  /* 0x00000004030a7825 */ /* 0x004fe200078e020a */
[----:B---3--:R2:W-:Y:S05]  /*0240*/  STG.E desc[UR4][R8.64], R17 ;  /* 0x0000001108007986 */ /* 0x0085ea000c101904 */
[----:B------:R-:W3:Y:S01]  /*0250*/  LDG.E R11, desc[UR4][R10.64] ;  /* 0x000000040a0b7981 */ /* 0x000ee2000c1e1900 */
[----:B0-----:R-:W-:-:S04]  /*0260*/  IMAD.WIDE.U32 R12, R2, 0x20, R12 ;  /* 0x00000020020c7825 */ /* 0x001fc800078e000c */
[----:B-1----:R-:W-:Y:S02]  /*0270*/  IMAD.WIDE R4, R3, 0x4, R14 ;  /* 0x0000000403047825 */ /* 0x002fe400078e020e */
[----:B------:R-:W0:Y:S02]  /*0280*/  LDC.64 R14, c[0x4][0x18] ;  /* 0x01000600ff0e7b82 */ /* 0x000e240000000a00 */
[----:B------:R-:W-:-:S05]  /*0290*/  IMAD.WIDE R12, R7, 0x4, R12 ;  /* 0x00000004070c7825 */ /* 0x000fca00078e020c */
[----:B---3--:R2:W-:Y:S04]  /*02a0*/  STG.E desc[UR4][R12.64], R11 ;  /* 0x0000000b0c007986 */ /* 0x0085e8000c101904 */
[----:B------:R-:W3:Y:S01]  /*02b0*/  LDG.E R5, desc[UR4][R4.64] ;  /* 0x0000000404057981 */ /* 0x000ee2000c1e1900 */
[----:B0-----:R-:W-:-:S04]  /*02c0*/  IMAD.WIDE.U32 R14, R2, 0x20, R14 ;  /* 0x00000020020e7825 */ /* 0x001fc800078e000e */
[----:B------:R-:W-:-:S05]  /*02d0*/  IMAD.WIDE R14, R7, 0x4, R14 ;  /* 0x00000004070e7825 */ /* 0x000fca00078e020e */
[----:B---3--:R2:W-:Y:S02]  /*02e0*/  STG.E desc[UR4][R14.64], R5 ;  /* 0x000000050e007986 */ /* 0x0085e4000c101904 */
.L_x_1:
[----:B------:R-:W-:Y:S05]  /*02f0*/  BSYNC.RECONVERGENT B0 ;  /* 0x0000000000007941 */ /* 0x000fea0003800200 */
.L_x_0:
[----:B------:R-:W-:Y:S05]  /*0300*/  @P1 EXIT ;  /* 0x000000000000194d */ /* 0x000fea0003800000 */
[----:B------:R-:W1:Y:S01]  /*0310*/  LDC.64 R72, c[0x4][0x8] ;  /* 0x01000200ff487b82 */ /* 0x000e620000000a00 */
[----:B------:R-:W3:Y:S04]  /*0320*/  LDG.E R0, desc[UR4][R74.64] ;  /* 0x000000044a007981 */ /* 0x000ee8000c1e1900 */
[----:B------:R-:W4:Y:S04]  /*0330*/  LDG.E R10, desc[UR4][R74.64+0x4] ;  /* 0x000004044a0a7981 */ /* 0x000f28000c1e1900 */
[----:B------:R-:W5:Y:S04]  /*0340*/  LDG.E R46, desc[UR4][R74.64+0x8] ;  /* 0x000008044a2e7981 */ /* 0x000f68000c1e1900 */
[----:B------:R-:W5:Y:S04]  /*0350*/  LDG.E R62, desc[UR4][R74.64+0xc] ;  /* 0x00000c044a3e7981 */ /* 0x000f68000c1e1900 */
[----:B------:R-:W5:Y:S04]  /*0360*/  LDG.E R4, desc[UR4][R74.64+0x10] ;  /* 0x000010044a047981 */ /* 0x000f68000c1e1900 */
[----:B------:R-:W5:Y:S01]  /*0370*/  LDG.E R19, desc[UR4][R74.64+0x14] ;  /* 0x000014044a137981 */ /* 0x000f62000c1e1900 */
[----:B-1----:R-:W-:-:S03]  /*0380*/  IMAD.WIDE R72, R7, 0x4, R72 ;  /* 0x0000000407487825 */ /* 0x002fc600078e0248 */
[----:B------:R-:W5:Y:S04]  /*0390*/  LDG.E R54, desc[UR4][R74.64+0x18] ;  /* 0x000018044a367981 */ /* 0x000f68000c1e1900 */
[----:B------:R-:W3:Y:S04]  /*03a0*/  LDG.E R3, desc[UR4][R72.64] ;  /* 0x0000000448037981 */ /* 0x000ee8000c1e1900 */
[----:B0-2---:R-:W4:Y:S04]  /*03b0*/  LDG.E R5, desc[UR4][R72.64+0x20] ;  /* 0x0000200448057981 */ /* 0x005f28000c1e1900 */
[----:B------:R-:W5:Y:S04]  /*03c0*/  LDG.E R6, desc[UR4][R72.64+0x40] ;  /* 0x0000400448067981 */ /* 0x000f68000c1e1900 */
[----:B------:R-:W2:Y:S04]  /*03d0*/  LDG.E R8, desc[UR4][R72.64+0x60] ;  /* 0x0000600448087981 */ /* 0x000ea8000c1e1900 */
        /* <DEDUP_REMOVED lines=58> */
[----:B------:R-:W2:Y:S01]  /*0780*/  LDG.E R77, desc[UR4][R72.64+0x7e0] ;  /* 0x0007e004484d7981 */ /* 0x000ea2000c1e1900 */
[----:B---3--:R-:W-:-:S04]  /*0790*/  FFMA R3, R0, R3, RZ ;  /* 0x0000000300037223 */ /* 0x008fc800000000ff */
[----:B----4-:R-:W-:Y:S02]  /*07a0*/  FFMA R3, R10, R5, R3 ;  /* 0x000000050a037223 */ /* 0x010fe40000000003 */
[----:B------:R-:W3:Y:S02]  /*07b0*/  LDG.E R5, desc[UR4][R74.64+0x78] ;  /* 0x000078044a057981 */ /* 0x000ee4000c1e1900 */
[----:B-----5:R-:W-:Y:S02]  /*07c0*/  FFMA R3, R46, R6, R3 ;  /* 0x000000062e037223 */ /* 0x020fe40000000003 */
[----:B------:R-:W4:Y:S02]  /*07d0*/  LDG.E R6, desc[UR4][R72.64+0x480] ;  /* 0x0004800448067981 */ /* 0x000f24000c1e1900 */
[----:B--2---:R-:W-:Y:S02]  /*07e0*/  FFMA R3, R62, R8, R3 ;  /* 0x000000083e037223 */ /* 0x004fe40000000003 */
[----:B------:R-:W2:Y:S02]  /*07f0*/  LDG.E R8, desc[UR4][R74.64+0x84] ;  /* 0x000084044a087981 */ /* 0x000ea4000c1e1900 */
[----:B------:R-:W-:-:S02]  /*0800*/  FFMA R18, R4, R18, R3 ;  /* 0x0000001204127223 */ /* 0x000fc40000000003 */
[----:B------:R-:W5:Y:S02]  /*0810*/  LDG.E R3, desc[UR4][R74.64+0x80] ;  /* 0x000080044a037981 */ /* 0x000f64000c1e1900 */
[----:B------:R-:W-:Y:S02]  /*0820*/  FFMA R61, R19, R29, R18 ;  /* 0x0000001d133d7223 */ /* 0x000fe40000000012 */
[----:B------:R-:W2:Y:S02]  /*0830*/  LDG.E R29, desc[UR4][R72.64+0x420] ;  /* 0x00042004481d7981 */ /* 0x000ea4000c1e1900 */
[----:B------:R-:W-:Y:S02]  /*0840*/  FFMA R57, R54, R57, R61 ;  /* 0x0000003936397223 */ /* 0x000fe4000000003d */
[----:B------:R-:W4:Y:S04]  /*0850*/  LDG.E R18, desc[UR4][R72.64+0x440] ;  /* 0x0004400448127981 */ /* 0x000f28000c1e1900 */
[----:B------:R-:W4:Y:S01]  /*0860*/  LDG.E R61, desc[UR4][R74.64+0x94] ;  /* 0x000094044a3d7981 */ /* 0x000f22000c1e1900 */
[----:B------:R-:W-:-:S03]  /*0870*/  FFMA R57, R34, R59, R57 ;  /* 0x0000003b22397223 */ /* 0x000fc60000000039 */
        /* <DEDUP_REMOVED lines=11> */
[----:B------:R-:W-:-:S04]  /*0930*/  FFMA R9, R42, R31, R9 ;  /* 0x0000001f2a097223 */ /* 0x000fc80000000009 */
[----:B------:R-:W-:Y:S02]  /*0940*/  FFMA R9, R30, R33, R9 ;  /* 0x000000211e097223 */ /* 0x000fe40000000009 */
[----:B------:R-:W4:Y:S02]  /*0950*/  LDG.E R33, desc[UR4][R74.64+0xc4] ;  /* 0x0000c4044a217981 */ /* 0x000f24000c1e1900 */
[----:B------:R-:W-:Y:S02]  /*0960*/  FFMA R9, R22, R37, R9 ;  /* 0x0000002516097223 */ /* 0x000fe40000000009 */
[----:B------:R-:W4:Y:S02]  /*0970*/  LDG.E R37, desc[UR4][R74.64+0xbc] ;  /* 0x0000bc044a257981 */ /* 0x000f24000c1e1900 */
[----:B------:R-:W-:-:S04]  /*0980*/  FFMA R9, R12, R39, R9 ;  /* 0x000000270c097223 */ /* 0x000fc80000000009 */
[----:B------:R-:W-:-:S04]  /*0990*/  FFMA R9, R69, R76, R9 ;  /* 0x0000004c45097223 */ /* 0x000fc80000000009 */
[----:B------:R-:W-:-:S04]  /*09a0*/  FFMA R9, R16, R41, R9 ;  /* 0x0000002910097223 */ /* 0x000fc80000000009 */
[----:B------:R-:W-:Y:S02]  /*09b0*/  FFMA R9, R68, R43, R9 ;  /* 0x0000002b44097223 */ /* 0x000fe40000000009 */
[----:B------:R-:W4:Y:S02]  /*09c0*/  LDG.E R43, desc[UR4][R74.64+0xb8] ;  /* 0x0000b8044a2b7981 */ /* 0x000f24000c1e1900 */
[----:B------:R-:W-:Y:S02]  /*09d0*/  FFMA R9, R64, R53, R9 ;  /* 0x0000003540097223 */ /* 0x000fe40000000009 */
[----:B------:R-:W4:Y:S02]  /*09e0*/  LDG.E R53, desc[UR4][R74.64+0xa4] ;  /* 0x0000a4044a357981 */ /* 0x000f24000c1e1900 */
[----:B------:R-:W-:Y:S02]  /*09f0*/  FFMA R9, R60, R51, R9 ;  /* 0x000000333c097223 */ /* 0x000fe40000000009 */
[----:B------:R-:W4:Y:S02]  /*0a00*/  LDG.E R51, desc[UR4][R74.64+0xa8] ;  /* 0x0000a8044a337981 */ /* 0x000f24000c1e1900 */
[----:B------:R-:W-:-:S02]  /*0a10*/  FFMA R9, R56, R49, R9 ;  /* 0x0000003138097223 */ /* 0x000fc40000000009 */
        /* <DEDUP_REMOVED lines=14> */
[----:B------:R-:W4:Y:S04]  /*0b00*/  LDG.E R21, desc[UR4][R72.64+0x560] ;  /* 0x0005600448157981 */ /* 0x000f28000c1e1900 */
[----:B------:R-:W4:Y:S01]  /*0b10*/  LDG.E R45, desc[UR4][R74.64+0xb4] ;  /* 0x0000b4044a2d7981 */ /* 0x000f22000c1e1900 */
[----:B---3--:R-:W-:-:S03]  /*0b20*/  FFMA R31, R5, R40, R76 ;  /* 0x00000028051f7223 */ /* 0x008fc6000000004c */
[----:B------:R-:W3:Y:S01]  /*0b30*/  LDG.E R76, desc[UR4][R72.64+0x5c0] ;  /* 0x0005c004484c7981 */ /* 0x000ee2000c1e1900 */
[----:B------:R-:W-:-:S03]  /*0b40*/  FFMA R40, R14, R25, R31 ;  /* 0x000000190e287223 */ /* 0x000fc6000000001f */
[----:B------:R-:W3:Y:S01]  /*0b50*/  LDG.E R25, desc[UR4][R72.64+0x5a0] ;  /* 0x0005a00448197981 */ /* 0x000ee2000c1e1900 */
[----:B-----5:R-:W-:-:S03]  /*0b60*/  FFMA R31, R3, R20, R40 ;  /* 0x00000014031f7223 */ /* 0x020fc60000000028 */
[----:B------:R-:W5:Y:S01]  /*0b70*/  LDG.E R40, desc[UR4][R72.64+0x5e0] ;  /* 0x0005e00448287981 */ /* 0x000f62000c1e1900 */
[----:B--2---:R-:W-:-:S03]  /*0b80*/  FFMA R29, R8, R29, R31 ;  /* 0x0000001d081d7223 */ /* 0x004fc6000000001f */
[----:B------:R-:W2:Y:S01]  /*0b90*/  LDG.E R20, desc[UR4][R72.64+0x600] ;  /* 0x0006000448147981 */ /* 0x000ea2000c1e1900 */
[----:B----4-:R-:W-:-:S03]  /*0ba0*/  FFMA R18, R67, R18, R29 ;  /* 0x0000001243127223 */ /* 0x010fc6000000001d */
[----:B------:R-:W4:Y:S04]  /*0bb0*/  LDG.E R31, desc[UR4][R74.64+0xc8] ;  /* 0x0000c8044a1f7981 */ /* 0x000f28000c1e1900 */
[----:B------:R-:W4:Y:S01]  /*0bc0*/  LDG.E R29, desc[UR4][R74.64+0xcc] ;  /* 0x0000cc044a1d7981 */ /* 0x000f22000c1e1900 */
[----:B------:R-:W-:-:S03]  /*0bd0*/  FFMA R27, R65, R27, R18 ;  /* 0x0000001b411b7223 */ /* 0x000fc60000000012 */
[----:B------:R-:W4:Y:S01]  /*0be0*/  LDG.E R18, desc[UR4][R72.64+0x620] ;  /* 0x0006200448127981 */ /* 0x000f22000c1e1900 */
[----:B------:R-:W-:-:S04]  /*0bf0*/  FFMA R6, R63, R6, R27 ;  /* 0x000000063f067223 */ /* 0x000fc8000000001b */
[----:B------:R-:W-:Y:S02]  /*0c00*/  FFMA R27, R61, R38, R6 ;  /* 0x000000263d1b7223 */ /* 0x000fe40000000006 */
[----:B------:R-:W4:Y:S04]  /*0c10*/  LDG.E R6, desc[UR4][R72.64+0x640] ;  /* 0x0006400448067981 */ /* 0x000f28000c1e1900 */
        /* <DEDUP_REMOVED lines=9> */
[----:B------:R-:W-:Y:S02]  /*0cb0*/  FFMA R9, R49, R21, R9 ;  /* 0x0000001531097223 */ /* 0x000fe40000000009 */
[----:B------:R-:W4:Y:S02]  /*0cc0*/  LDG.E R21, desc[UR4][R74.64+0xdc] ;  /* 0x0000dc044a157981 */ /* 0x000f24000c1e1900 */
[----:B------:R-:W-:Y:S02]  /*0cd0*/  FFMA R9, R47, R23, R9 ;  /* 0x000000172f097223 */ /* 0x000fe40000000009 */
[----:B------:R-:W4:Y:S02]  /*0ce0*/  LDG.E R23, desc[UR4][R74.64+0xd8] ;  /* 0x0000d8044a177981 */ /* 0x000f24000c1e1900 */
[----:B---3--:R-:W-:Y:S02]  /*0cf0*/  FFMA R25, R45, R25, R9 ;  /* 0x000000192d197223 */ /* 0x008fe40000000009 */
[----:B------:R-:W3:Y:S02]  /*0d00*/  LDG.E R9, desc[UR4][R72.64+0x680] ;  /* 0x0006800448097981 */ /* 0x000ee4000c1e1900 */
[----:B------:R-:W-:-:S02]  /*0d10*/  FFMA R11, R43, R76, R25 ;  /* 0x0000004c2b0b7223 */ /* 0x000fc40000000019 */
[----:B------:R-:W3:Y:S04]  /*0d20*/  LDG.E R25, desc[UR4][R74.64+0xd4] ;  /* 0x0000d4044a197981 */ /* 0x000ee8000c1e1900 */
        /* <DEDUP_REMOVED lines=10> */
[----:B------:R-:W-:-:S03]  /*0dd0*/  FFMA R38, R29, R38, R6 ;  /* 0x000000261d267223 */ /* 0x000fc60000000006 */
[----:B------:R-:W4:Y:S01]  /*0de0*/  LDG.E R6, desc[UR4][R72.64+0x740] ;  /* 0x0007400448067981 */ /* 0x000f22000c1e1900 */
[----:B---3--:R-:W-:-:S04]  /*0df0*/  FFMA R38, R27, R9, R38 ;  /* 0x000000091b267223 */ /* 0x008fc80000000026 */
[----:B------:R-:W-:Y:S02]  /*0e00*/  FFMA R38, R25, R76, R38 ;  /* 0x0000004c19267223 */ /* 0x000fe40000000026 */
[----:B------:R-:W3:Y:S02]  /*0e10*/  LDG.E R76, desc[UR4][R72.64+0x7a0] ;  /* 0x0007a004484c7981 */ /* 0x000ee4000c1e1900 */
[----:B-----5:R-:W-:Y:S02]  /*0e20*/  FFMA R38, R23, R40, R38 ;  /* 0x0000002817267223 */ /* 0x020fe40000000026 */
[----:B------:R-:W5:Y:S02]  /*0e30*/  LDG.E R40, desc[UR4][R72.64+0x760] ;  /* 0x0007600448287981 */ /* 0x000f64000c1e1900 */
[----:B------:R-:W-:Y:S02]  /*0e40*/  FFMA R15, R21, R15, R38 ;  /* 0x0000000f150f7223 */ /* 0x000fe40000000026 */
[----:B------:R-:W3:Y:S02]  /*0e50*/  LDG.E R38, desc[UR4][R72.64+0x780] ;  /* 0x0007800448267981 */ /* 0x000ee4000c1e1900 */
[----:B--2---:R-:W-:-:S02]  /*0e60*/  FFMA R13, R20, R13, R15 ;  /* 0x0000000d140d7223 */ /* 0x004fc4000000000f */
[----:B------:R-:W5:Y:S02]  /*0e70*/  LDG.E R15, desc[UR4][R74.64+0xec] ;  /* 0x0000ec044a0f7981 */ /* 0x000f64000c1e1900 */
[----:B----4-:R-:W-:Y:S02]  /*0e80*/  FFMA R9, R18, R11, R13 ;  /* 0x0000000b12097223 */ /* 0x010fe4000000000d */
[----:B------:R-:W3:Y:S04]  /*0e90*/  LDG.E R13, desc[UR4][R74.64+0xf0] ;  /* 0x0000f0044a0d7981 */ /* 0x000ee8000c1e1900 */
[----:B------:R-:W2:Y:S01]  /*0ea0*/  LDG.E R11, desc[UR4][R74.64+0xf4] ;  /* 0x0000f4044a0b7981 */ /* 0x000ea2000c1e1900 */
[----:B------:R-:W-:-:S03]  /*0eb0*/  FFMA R39, R17, R6, R9 ;  /* 0x0000000611277223 */ /* 0x000fc60000000009 */
[----:B------:R-:W4:Y:S04]  /*0ec0*/  LDG.E R9, desc[UR4][R74.64+0xf8] ;  /* 0x0000f8044a097981 */ /* 0x000f28000c1e1900 */
[----:B------:R-:W4:Y:S01]  /*0ed0*/  LDG.E R6, desc[UR4][R74.64+0xfc] ;  /* 0x0000fc044a067981 */ /* 0x000f22000c1e1900 */
[----:B-----5:R-:W-:Y:S02]  /*0ee0*/  FFMA R39, R15, R40, R39 ;  /* 0x000000280f277223 */ /* 0x020fe40000000027 */
[----:B------:R-:W0:Y:S02]  /*0ef0*/  LDC.64 R40, c[0x4][0x20] ;  /* 0x01000800ff287b82 */ /* 0x000e240000000a00 */
[----:B---3--:R-:W-:-:S04]  /*0f00*/  FFMA R38, R13, R38, R39 ;  /* 0x000000260d267223 */ /* 0x008fc80000000027 */
[----:B--2---:R-:W-:Y:S02]  /*0f10*/  FFMA R76, R11, R76, R38 ;  /* 0x0000004c0b4c7223 */ /* 0x004fe40000000026 */
[----:B------:R-:W1:Y:S02]  /*0f20*/  LDC.64 R38, c[0x4][0x10] ;  /* 0x01000400ff267b82 */ /* 0x000e640000000a00 */
[----:B----4-:R-:W-:Y:S01]  /*0f30*/  FFMA R71, R9, R71, R76 ;  /* 0x0000004709477223 */ /* 0x010fe2000000004c */
[----:B0-----:R-:W-:-:S04]  /*0f40*/  IMAD.WIDE.U32 R40, R2, 0x20, R40 ;  /* 0x0000002002287825 */ /* 0x001fc800078e0028 */
[----:B------:R-:W-:Y:S01]  /*0f50*/  FFMA R71, R6, R77, R71 ;  /* 0x0000004d06477223 */ /* 0x000fe20000000047 */
[----:B------:R-:W-:-:S05]  /*0f60*/  IMAD.WIDE R40, R7, 0x4, R40 ;  /* 0x0000000407287825 */ /* 0x000fca00078e0228 */
[----:B------:R0:W-:Y:S01]  /*0f70*/  STG.E desc[UR4][R40.64], R71 ;  /* 0x0000004728007986 */ /* 0x0001e2000c101904 */
[----:B-1----:R-:W-:-:S05]  /*0f80*/  IMAD.WIDE R72, R7, 0x4, R38 ;  /* 0x0000000407487825 */ /* 0x002fca00078e0226 */
[----:B------:R-:W2:Y:S04]  /*0f90*/  LDG.E R39, desc[UR4][R72.64] ;  /* 0x0000000448277981 */ /* 0x000ea8000c1e1900 */
[----:B------:R-:W3:Y:S04]  /*0fa0*/  LDG.E R38, desc[UR4][R72.64+0x20] ;  /* 0x0000200448267981 */ /* 0x000ee8000c1e1900 */
[----:B------:R-:W4:Y:S04]  /*0fb0*/  LDG.E R74, desc[UR4][R72.64+0x40] ;  /* 0x00004004484a7981 */ /* 0x000f28000c1e1900 */
[----:B------:R-:W5:Y:S04]  /*0fc0*/  LDG.E R75, desc[UR4][R72.64+0x60] ;  /* 0x00006004484b7981 */ /* 0x000f68000c1e1900 */
[----:B0-----:R-:W5:Y:S04]  /*0fd0*/  LDG.E R40, desc[UR4][R72.64+0xa0] ;  /* 0x0000a00448287981 */ /* 0x001f68000c1e1900 */
[----:B------:R-:W5:Y:S01]  /*0fe0*/  LDG.E R41, desc[UR4][R72.64+0xc0] ;  /* 0x0000c00448297981 */ /* 0x000f62000c1e1900 */
[----:B--2---:R-:W-:-:S04]  /*0ff0*/  FFMA R39, R0, R39, RZ ;  /* 0x0000002700277223 */ /* 0x004fc800000000ff */
[----:B---3--:R-:W-:Y:S02]  /*1000*/  FFMA R39, R10, R38, R39 ;  /* 0x000000260a277223 */ /* 0x008fe40000000027 */
[----:B------:R-:W2:Y:S02]  /*1010*/  LDG.E R38, desc[UR4][R72.64+0x80] ;  /* 0x0000800448267981 */ /* 0x000ea4000c1e1900 */
[----:B----4-:R-:W-:Y:S02]  /*1020*/  FFMA R39, R46, R74, R39 ;  /* 0x0000004a2e277223 */ /* 0x010fe40000000027 */
[----:B------:R-:W3:Y:S02]  /*1030*/  LDG.E R74, desc[UR4][R72.64+0xe0] ;  /* 0x0000e004484a7981 */ /* 0x000ee4000c1e1900 */
[----:B-----5:R-:W-:Y:S02]  /*1040*/  FFMA R39, R62, R75, R39 ;  /* 0x0000004b3e277223 */ /* 0x020fe40000000027 */
[----:B------:R-:W4:Y:S02]  /*1050*/  LDG.E R75, desc[UR4][R72.64+0x460] ;  /* 0x00046004484b7981 */ /* 0x000f24000c1e1900 */
[----:B--2---:R-:W-:-:S04]  /*1060*/  FFMA R38, R4, R38, R39 ;  /* 0x0000002604267223 */ /* 0x004fc80000000027 */
[----:B------:R-:W-:Y:S02]  /*1070*/  FFMA R39, R19, R40, R38 ;  /* 0x0000002813277223 */ /* 0x000fe40000000026 */
[----:B------:R-:W2:Y:S04]  /*1080*/  LDG.E R38, desc[UR4][R72.64+0x100] ;  /* 0x0001000448267981 */ /* 0x000ea8000c1e1900 */
[----:B------:R-:W5:Y:S01]  /*1090*/  LDG.E R40, desc[UR4][R72.64+0x120] ;  /* 0x0001200448287981 */ /* 0x000f62000c1e1900 */
[----:B------:R-:W-:-:S03]  /*10a0*/  FFMA R39, R54, R41, R39 ;  /* 0x0000002936277223 */ /* 0x000fc60000000027 */
[----:B------:R-:W4:Y:S01]  /*10b0*/  LDG.E R41, desc[UR4][R72.64+0x140] ;  /* 0x0001400448297981 */ /* 0x000f22000c1e1900 */
[----:B---3--:R-:W-:-:S03]  /*10c0*/  FFMA R39, R34, R74, R39 ;  /* 0x0000004a22277223 */ /* 0x008fc60000000027 */
[----:B------:R-:W3:Y:S01]  /*10d0*/  LDG.E R74, desc[UR4][R72.64+0x160] ;  /* 0x00016004484a7981 */ /* 0x000ee2000c1e1900 */
[----:B--2---:R-:W-:-:S03]  /*10e0*/  FFMA R39, R70, R38, R39 ;  /* 0x0000002646277223 */ /* 0x004fc60000000027 */
[----:B------:R-:W2:Y:S01]  /*10f0*/  LDG.E R38, desc[UR4][R72.64+0x180] ;  /* 0x0001800448267981 */ /* 0x000ea2000c1e1900 */
[----:B-----5:R-:W-:-:S03]  /*1100*/  FFMA R39, R26, R40, R39 ;  /* 0x000000281a277223 */ /* 0x020fc60000000027 */
[----:B------:R-:W5:Y:S01]  /*1110*/  LDG.E R40, desc[UR4][R72.64+0x1a0] ;  /* 0x0001a00448287981 */ /* 0x000f62000c1e1900 */
[----:B----4-:R-:W-:-:S03]  /*1120*/  FFMA R39, R66, R41, R39 ;  /* 0x0000002942277223 */ /* 0x010fc60000000027 */
        /* <DEDUP_REMOVED lines=11> */
[----:B--2---:R-:W-:-:S04]  /*11e0*/  FFMA R38, R12, R38, R39 ;  /* 0x000000260c267223 */ /* 0x004fc80000000027 */
[----:B-----5:R-:W-:Y:S02]  /*11f0*/  FFMA R39, R69, R40, R38 ;  /* 0x0000002845277223 */ /* 0x020fe40000000026 */
[----:B------:R-:W2:Y:S04]  /*1200*/  LDG.E R38, desc[UR4][R72.64+0x280] ;  /* 0x0002800448267981 */ /* 0x000ea8000c1e1900 */
        /* <DEDUP_REMOVED lines=23> */
[----:B-----5:R-:W-:-:S04]  /*1380*/  FFMA R40, R24, R40, R39 ;  /* 0x0000002818287223 */ /* 0x020fc80000000027 */
[----:B----4-:R-:W-:Y:S02]  /*1390*/  FFMA R41, R5, R41, R40 ;  /* 0x0000002905297223 */ /* 0x010fe40000000028 */
[----:B------:R-:W4:Y:S02]  /*13a0*/  LDG.E R40, desc[UR4][R72.64+0x420] ;  /* 0x0004200448287981 */ /* 0x000f24000c1e1900 */
[----:B---3--:R-:W-:Y:S02]  /*13b0*/  FFMA R74, R14, R74, R41 ;  /* 0x0000004a0e4a7223 */ /* 0x008fe40000000029 */
[----:B------:R-:W3:Y:S02]  /*13c0*/  LDG.E R41, desc[UR4][R72.64+0x440] ;  /* 0x0004400448297981 */ /* 0x000ee4000c1e1900 */
[----:B--2---:R-:W-:Y:S02]  /*13d0*/  FFMA R39, R3, R38, R74 ;  /* 0x0000002603277223 */ /* 0x004fe4000000004a */
[----:B------:R-:W2:Y:S04]  /*13e0*/  LDG.E R38, desc[UR4][R72.64+0x480] ;  /* 0x0004800448267981 */ /* 0x000ea8000c1e1900 */
[----:B------:R-:W5:Y:S01]  /*13f0*/  LDG.E R74, desc[UR4][R72.64+0x4e0] ;  /* 0x0004e004484a7981 */ /* 0x000f62000c1e1900 */
[----:B----4-:R-:W-:-:S03]  /*1400*/  FFMA R40, R8, R40, R39 ;  /* 0x0000002808287223 */ /* 0x010fc60000000027 */
[----:B------:R-:W4:Y:S01]  /*1410*/  LDG.E R39, desc[UR4][R72.64+0x4a0] ;  /* 0x0004a00448277981 */ /* 0x000f22000c1e1900 */
[----:B---3--:R-:W-:-:S03]  /*1420*/  FFMA R40, R67, R41, R40 ;  /* 0x0000002943287223 */ /* 0x008fc60000000028 */
[----:B------:R-:W3:Y:S01]  /*1430*/  LDG.E R41, desc[UR4][R72.64+0x4c0] ;  /* 0x0004c00448297981 */ /* 0x000ee2000c1e1900 */
[----:B------:R-:W-:-:S03]  /*1440*/  FFMA R40, R65, R75, R40 ;  /* 0x0000004b41287223 */ /* 0x000fc60000000028 */
[----:B------:R-:W5:Y:S01]  /*1450*/  LDG.E R75, desc[UR4][R72.64+0x7e0] ;  /* 0x0007e004484b7981 */ /* 0x000f62000c1e1900 */
[----:B--2---:R-:W-:-:S03]  /*1460*/  FFMA R38, R63, R38, R40 ;  /* 0x000000263f267223 */ /* 0x004fc60000000028 */
[----:B------:R-:W2:Y:S01]  /*1470*/  LDG.E R40, desc[UR4][R72.64+0x520] ;  /* 0x0005200448287981 */ /* 0x000ea2000c1e1900 */
[----:B----4-:R-:W-:-:S03]  /*1480*/  FFMA R38, R61, R39, R38 ;  /* 0x000000273d267223 */ /* 0x010fc60000000026 */
[----:B------:R-:W4:Y:S01]  /*1490*/  LDG.E R39, desc[UR4][R72.64+0x500] ;  /* 0x0005000448277981 */ /* 0x000f22000c1e1900 */
[----:B---3--:R-:W-:-:S03]  /*14a0*/  FFMA R38, R59, R41, R38 ;  /* 0x000000293b267223 */ /* 0x008fc60000000026 */
[----:B------:R-:W3:Y:S01]  /*14b0*/  LDG.E R41, desc[UR4][R72.64+0x540] ;  /* 0x0005400448297981 */ /* 0x000ee2000c1e1900 */
[----:B-----5:R-:W-:-:S03]  /*14c0*/  FFMA R38, R57, R74, R38 ;  /* 0x0000004a39267223 */ /* 0x020fc60000000026 */
[----:B------:R-:W5:Y:S01]  /*14d0*/  LDG.E R74, desc[UR4][R72.64+0x560] ;  /* 0x00056004484a7981 */ /* 0x000f62000c1e1900 */
[----:B----4-:R-:W-:-:S03]  /*14e0*/  FFMA R38, R55, R39, R38 ;  /* 0x0000002737267223 */ /* 0x010fc60000000026 */
[----:B------:R-:W4:Y:S01]  /*14f0*/  LDG.E R39, desc[UR4][R72.64+0x580] ;  /* 0x0005800448277981 */ /* 0x000f22000c1e1900 */
[----:B--2---:R-:W-:-:S03]  /*1500*/  FFMA R38, R53, R40, R38 ;  /* 0x0000002835267223 */ /* 0x004fc60000000026 */
[----:B------:R-:W2:Y:S01]  /*1510*/  LDG.E R40, desc[UR4][R72.64+0x5a0] ;  /* 0x0005a00448287981 */ /* 0x000ea2000c1e1900 */
        /* <DEDUP_REMOVED lines=20> */
[----:B----4-:R-:W-:-:S04]  /*1660*/  FFMA R38, R27, R39, R38 ;  /* 0x000000271b267223 */ /* 0x010fc80000000026 */
[----:B--2---:R-:W-:Y:S02]  /*1670*/  FFMA R38, R25, R40, R38 ;  /* 0x0000002819267223 */ /* 0x004fe40000000026 */
[----:B------:R-:W2:Y:S02]  /*1680*/  LDG.E R40, desc[UR4][R72.64+0x720] ;  /* 0x0007200448287981 */ /* 0x000ea4000c1e1900 */
[----:B---3--:R-:W-:Y:S02]  /*1690*/  FFMA R38, R23, R41, R38 ;  /* 0x0000002917267223 */ /* 0x008fe40000000026 */
[----:B------:R-:W3:Y:S02]  /*16a0*/  LDG.E R41, desc[UR4][R72.64+0x740] ;  /* 0x0007400448297981 */ /* 0x000ee4000c1e1900 */
[----:B-----5:R-:W-:Y:S02]  /*16b0*/  FFMA R39, R21, R74, R38 ;  /* 0x0000004a15277223 */ /* 0x020fe40000000026 */
[----:B------:R-:W4:Y:S04]  /*16c0*/  LDG.E R38, desc[UR4][R72.64+0x700] ;  /* 0x0007000448267981 */ /* 0x000f28000c1e1900 */
[----:B------:R-:W5:Y:S01]  /*16d0*/  LDG.E R74, desc[UR4][R72.64+0x760] ;  /* 0x00076004484a7981 */ /* 0x000f62000c1e1900 */
[----:B----4-:R-:W-:-:S03]  /*16e0*/  FFMA R39, R20, R38, R39 ;  /* 0x0000002614277223 */ /* 0x010fc60000000027 */
[----:B------:R-:W4:Y:S01]  /*16f0*/  LDG.E R38, desc[UR4][R72.64+0x780] ;  /* 0x0007800448267981 */ /* 0x000f22000c1e1900 */
[----:B--2---:R-:W-:-:S03]  /*1700*/  FFMA R40, R18, R40, R39 ;  /* 0x0000002812287223 */ /* 0x004fc60000000027 */
[----:B------:R-:W2:Y:S01]  /*1710*/  LDG.E R39, desc[UR4][R72.64+0x7a0] ;  /* 0x0007a00448277981 */ /* 0x000ea2000c1e1900 */
[----:B---3--:R-:W-:-:S03]  /*1720*/  FFMA R40, R17, R41, R40 ;  /* 0x0000002911287223 */ /* 0x008fc60000000028 */
[----:B------:R-:W3:Y:S01]  /*1730*/  LDG.E R41, desc[UR4][R72.64+0x7c0] ;  /* 0x0007c00448297981 */ /* 0x000ee2000c1e1900 */
[----:B-----5:R-:W-:-:S04]  /*1740*/  FFMA R40, R15, R74, R40 ;  /* 0x0000004a0f287223 */ /* 0x020fc80000000028 */
[----:B----4-:R-:W-:-:S04]  /*1750*/  FFMA R38, R13, R38, R40 ;  /* 0x000000260d267223 */ /* 0x010fc80000000028 */
[----:B--2---:R-:W-:-:S04]  /*1760*/  FFMA R38, R11, R39, R38 ;  /* 0x000000270b267223 */ /* 0x004fc80000000026 */
[----:B---3--:R-:W-:Y:S02]  /*1770*/  FFMA R77, R9, R41, R38 ;  /* 0x00000029094d7223 */ /* 0x008fe40000000026 */
[----:B------:R-:W0:Y:S08]  /*1780*/  LDC.64 R40, c[0x4][0x28] ;  /* 0x01000a00ff287b82 */ /* 0x000e300000000a00 */
[----:B------:R-:W1:Y:S01]  /*1790*/  LDC.64 R38, c[0x4][0x18] ;  /* 0x01000600ff267b82 */ /* 0x000e620000000a00 */
[----:B------:R-:W-:Y:S01]  /*17a0*/  FFMA R77, R6, R75, R77 ;  /* 0x0000004b064d7223 */ /* 0x000fe2000000004d */
[----:B0-----:R-:W-:-:S04]  /*17b0*/  IMAD.WIDE.U32 R40, R2, 0x20, R40 ;  /* 0x0000002002287825 */ /* 0x001fc800078e0028 */
[----:B------:R-:W-:-:S04]  /*17c0*/  IMAD.WIDE R40, R7, 0x4, R40 ;  /* 0x0000000407287825 */ /* 0x000fc800078e0228 */
[----:B-1----:R-:W-:Y:S01]  /*17d0*/  IMAD.WIDE R38, R7, 0x4, R38 ;  /* 0x0000000407267825 */ /* 0x002fe200078e0226 */
[----:B------:R0:W-:Y:S04]  /*17e0*/  STG.E desc[UR4][R40.64], R77 ;  /* 0x0000004d28007986 */ /* 0x0001e8000c101904 */
[----:B------:R-:W2:Y:S04]  /*17f0*/  LDG.E R75, desc[UR4][R38.64] ;  /* 0x00000004264b7981 */ /* 0x000ea8000c1e1900 */
[----:B------:R-:W3:Y:S04]  /*1800*/  LDG.E R72, desc[UR4][R38.64+0x20] ;  /* 0x0000200426487981 */ /* 0x000ee8000c1e1900 */
[----:B------:R-:W4:Y:S04]  /*1810*/  LDG.E R73, desc[UR4][R38.64+0x40] ;  /* 0x0000400426497981 */ /* 0x000f28000c1e1900 */
[----:B0-----:R-:W5:Y:S01]  /*1820*/  LDG.E R77, desc[UR4][R38.64+0xe0] ;  /* 0x0000e004264d7981 */ /* 0x001f62000c1e1900 */
[----:B--2---:R-:W-:-:S03]  /*1830*/  FFMA R75, R0, R75, RZ ;  /* 0x0000004b004b7223 */ /* 0x004fc600000000ff */
[----:B------:R-:W2:Y:S01]  /*1840*/  LDG.E R0, desc[UR4][R38.64+0x60] ;  /* 0x0000600426007981 */ /* 0x000ea2000c1e1900 */
[----:B---3--:R-:W-:-:S03]  /*1850*/  FFMA R72, R10, R72, R75 ;  /* 0x000000480a487223 */ /* 0x008fc6000000004b */
[----:B------:R-:W3:Y:S04]  /*1860*/  LDG.E R75, desc[UR4][R38.64+0x80] ;  /* 0x00008004264b7981 */ /* 0x000ee8000c1e1900 */
[----:B------:R-:W5:Y:S01]  /*1870*/  LDG.E R10, desc[UR4][R38.64+0xa0] ;  /* 0x0000a004260a7981 */ /* 0x000f62000c1e1900 */
[----:B----4-:R-:W-:-:S03]  /*1880*/  FFMA R72, R46, R73, R72 ;  /* 0x000000492e487223 */ /* 0x010fc60000000048 */
[----:B------:R-:W4:Y:S04]  /*1890*/  LDG.E R73, desc[UR4][R38.64+0xc0] ;  /* 0x0000c00426497981 */ /* 0x000f28000c1e1900 */
[----:B------:R-:W4:Y:S01]  /*18a0*/  LDG.E R46, desc[UR4][R38.64+0x160] ;  /* 0x00016004262e7981 */ /* 0x000f22000c1e1900 */
[----:B--2---:R-:W-:-:S03]  /*18b0*/  FFMA R72, R62, R0, R72 ;  /* 0x000000003e487223 */ /* 0x004fc60000000048 */
[----:B------:R-:W2:Y:S01]  /*18c0*/  LDG.E R0, desc[UR4][R38.64+0x100] ;  /* 0x0001000426007981 */ /* 0x000ea2000c1e1900 */
[----:B---3--:R-:W-:-:S03]  /*18d0*/  FFMA R4, R4, R75, R72 ;  /* 0x0000004b04047223 */ /* 0x008fc60000000048 */
[----:B------:R-:W3:Y:S04]  /*18e0*/  LDG.E R72, desc[UR4][R38.64+0x120] ;  /* 0x0001200426487981 */ /* 0x000ee8000c1e1900 */
[----:B------:R-:W3:Y:S01]  /*18f0*/  LDG.E R62, desc[UR4][R38.64+0x140] ;  /* 0x00014004263e7981 */ /* 0x000ee2000c1e1900 */
[----:B-----5:R-:W-:-:S03]  /*1900*/  FFMA R75, R19, R10, R4 ;  /* 0x0000000a134b7223 */ /* 0x020fc60000000004 */
[----:B------:R-:W5:Y:S01]  /*1910*/  LDG.E R19, desc[UR4][R38.64+0x180] ;  /* 0x0001800426137981 */ /* 0x000f62000c1e1900 */
[----:B----4-:R-:W-:-:S03]  /*1920*/  FFMA R54, R54, R73, R75 ;  /* 0x0000004936367223 */ /* 0x010fc6000000004b */
[----:B------:R-:W4:Y:S04]  /*1930*/  LDG.E R75, desc[UR4][R38.64+0x1a0] ;  /* 0x0001a004264b7981 */ /* 0x000f28000c1e1900 */
[----:B------:R-:W4:Y:S01]  /*1940*/  LDG.E R73, desc[UR4][R38.64+0x1c0] ;  /* 0x0001c00426497981 */ /* 0x000f22000c1e1900 */
[----:B------:R-:W-:-:S03]  /*1950*/  FFMA R77, R34, R77, R54 ;  /* 0x0000004d224d7223 */ /* 0x000fc60000000036 */
[----:B------:R-:W4:Y:S04]  /*1960*/  LDG.E R10, desc[UR4][R38.64+0x200] ;  /* 0x00020004260a7981 */ /* 0x000f28000c1e1900 */
[----:B------:R-:W4:Y:S04]  /*1970*/  LDG.E R4, desc[UR4][R38.64+0x220] ;  /* 0x0002200426047981 */ /* 0x000f28000c1e1900 */
[----:B------:R-:W4:Y:S04]  /*1980*/  LDG.E R34, desc[UR4][R38.64+0x280] ;  /* 0x0002800426227981 */ /* 0x000f28000c1e1900 */
[----:B------:R-:W4:Y:S01]  /*1990*/  LDG.E R54, desc[UR4][R38.64+0x2c0] ;  /* 0x0002c00426367981 */ /* 0x000f22000c1e1900 */
[----:B--2---:R-:W-:-:S03]  /*19a0*/  FFMA R70, R70, R0, R77 ;  /* 0x0000000046467223 */ /* 0x004fc6000000004d */
[----:B------:R-:W2:Y:S04]  /*19b0*/  LDG.E R0, desc[UR4][R38.64+0x1e0] ;  /* 0x0001e00426007981 */ /* 0x000ea8000c1e1900 */
[----:B------:R-:W2:Y:S01]  /*19c0*/  LDG.E R77, desc[UR4][R38.64+0x240] ;  /* 0x00024004264d7981 */ /* 0x000ea2000c1e1900 */
[----:B---3--:R-:W-:-:S03]  /*19d0*/  FFMA R70, R26, R72, R70 ;  /* 0x000000481a467223 */ /* 0x008fc60000000046 */
[----:B------:R-:W3:Y:S01]  /*19e0*/  LDG.E R26, desc[UR4][R38.64+0x260] ;  /* 0x00026004261a7981 */ /* 0x000ee2000c1e1900 */
[----:B------:R-:W-:-:S03]  /*19f0*/  FFMA R70, R66, R62, R70 ;  /* 0x0000003e42467223 */ /* 0x000fc60000000046 */
[----:B------:R-:W3:Y:S01]  /*1a00*/  LDG.E R62, desc[UR4][R38.64+0x2a0] ;  /* 0x0002a004263e7981 */ /* 0x000ee2000c1e1900 */
[----:B------:R-:W-:-:S03]  /*1a10*/  FFMA R70, R58, R46, R70 ;  /* 0x0000002e3a467223 */ /* 0x000fc60000000046 */
[----:B------:R-:W3:Y:S04]  /*1a20*/  LDG.E R58, desc[UR4][R38.64+0x2e0] ;  /* 0x0002e004263a7981 */ /* 0x000ee8000c1e1900 */
[----:B------:R-:W3:Y:S01]  /*1a30*/  LDG.E R46, desc[UR4][R38.64+0x300] ;  /* 0x00030004262e7981 */ /* 0x000ee2000c1e1900 */
[----:B-----5:R-:W-:-:S03]  /*1a40*/  FFMA R70, R50, R19, R70 ;  /* 0x0000001332467223 */ /* 0x020fc60000000046 */
[----:B------:R-:W5:Y:S01]  /*1a50*/  LDG.E R50, desc[UR4][R38.64+0x320] ;  /* 0x0003200426327981 */ /* 0x000f62000c1e1900 */
[----:B----4-:R-:W-:-:S03]  /*1a60*/  FFMA R70, R42, R75, R70 ;  /* 0x0000004b2a467223 */ /* 0x010fc60000000046 */
[----:B------:R-:W4:Y:S04]  /*1a70*/  LDG.E R19, desc[UR4][R38.64+0x340] ;  /* 0x0003400426137981 */ /* 0x000f28000c1e1900 */
[----:B------:R-:W4:Y:S04]  /*1a80*/  LDG.E R42, desc[UR4][R38.64+0x360] ;  /* 0x00036004262a7981 */ /* 0x000f28000c1e1900 */
[----:B------:R-:W4:Y:S01]  /*1a90*/  LDG.E R75, desc[UR4][R38.64+0x380] ;  /* 0x00038004264b7981 */ /* 0x000f22000c1e1900 */
[----:B------:R-:W-:-:S03]  /*1aa0*/  FFMA R70, R30, R73, R70 ;  /* 0x000000491e467223 */ /* 0x000fc60000000046 */
[----:B------:R-:W4:Y:S04]  /*1ab0*/  LDG.E R73, desc[UR4][R38.64+0x3a0] ;  /* 0x0003a00426497981 */ /* 0x000f28000c1e1900 */
[----:B------:R-:W4:Y:S04]  /*1ac0*/  LDG.E R30, desc[UR4][R38.64+0x3c0] ;  /* 0x0003c004261e7981 */ /* 0x000f28000c1e1900 */
[----:B------:R-:W4:Y:S01]  /*1ad0*/  LDG.E R66, desc[UR4][R38.64+0x780] ;  /* 0x0007800426427981 */ /* 0x000f22000c1e1900 */
[----:B--2---:R-:W-:-:S03]  /*1ae0*/  FFMA R0, R22, R0, R70 ;  /* 0x0000000016007223 */ /* 0x004fc60000000046 */
[----:B------:R-:W2:Y:S01]  /*1af0*/  LDG.E R22, desc[UR4][R38.64+0x4a0] ;  /* 0x0004a00426167981 */ /* 0x000ea2000c1e1900 */
[----:B------:R-:W-:-:S03]  /*1b00*/  FFMA R0, R12, R10, R0 ;  /* 0x0000000a0c007223 */ /* 0x000fc60000000000 */
[----:B------:R-:W2:Y:S01]  /*1b10*/  LDG.E R12, desc[UR4][R38.64+0x460] ;  /* 0x00046004260c7981 */ /* 0x000ea2000c1e1900 */
[----:B------:R-:W-:-:S03]  /*1b20*/  FFMA R4, R69, R4, R0 ;  /* 0x0000000445047223 */ /* 0x000fc60000000000 */
[----:B------:R-:W2:Y:S04]  /*1b30*/  LDG.E R69, desc[UR4][R38.64+0x3e0] ;  /* 0x0003e00426457981 */ /* 0x000ea8000c1e1900 */
[----:B------:R-:W2:Y:S01]  /*1b40*/  LDG.E R0, desc[UR4][R38.64+0x400] ;  /* 0x0004000426007981 */ /* 0x000ea2000c1e1900 */
[----:B------:R-:W-:-:S03]  /*1b50*/  FFMA R16, R16, R77, R4 ;  /* 0x0000004d10107223 */ /* 0x000fc60000000004 */
[----:B------:R-:W2:Y:S04]  /*1b60*/  LDG.E R77, desc[UR4][R38.64+0x420] ;  /* 0x00042004264d7981 */ /* 0x000ea8000c1e1900 */
[----:B------:R-:W2:Y:S01]  /*1b70*/  LDG.E R4, desc[UR4][R38.64+0x440] ;  /* 0x0004400426047981 */ /* 0x000ea2000c1e1900 */
[----:B---3--:R-:W-:-:S03]  /*1b80*/  FFMA R16, R68, R26, R16 ;  /* 0x0000001a44107223 */ /* 0x008fc60000000010 */
[----:B------:R-:W3:Y:S01]  /*1b90*/  LDG.E R10, desc[UR4][R38.64+0x480] ;  /* 0x00048004260a7981 */ /* 0x000ee2000c1e1900 */
[----:B------:R-:W-:-:S03]  /*1ba0*/  FFMA R34, R64, R34, R16 ;  /* 0x0000002240227223 */ /* 0x000fc60000000010 */
[----:B------:R-:W3:Y:S01]  /*1bb0*/  LDG.E R16, desc[UR4][R38.64+0x4c0] ;  /* 0x0004c00426107981 */ /* 0x000ee2000c1e1900 */
[----:B------:R-:W-:-:S03]  /*1bc0*/  FFMA R62, R60, R62, R34 ;  /* 0x0000003e3c3e7223 */ /* 0x000fc60000000022 */
[----:B------:R-:W3:Y:S01]  /*1bd0*/  LDG.E R34, desc[UR4][R38.64+0x4e0] ;  /* 0x0004e00426227981 */ /* 0x000ee2000c1e1900 */
[----:B------:R-:W-:-:S03]  /*1be0*/  FFMA R62, R56, R54, R62 ;  /* 0x00000036383e7223 */ /* 0x000fc6000000003e */
[----:B------:R-:W3:Y:S04]  /*1bf0*/  LDG.E R26, desc[UR4][R38.64+0x500] ;  /* 0x00050004261a7981 */ /* 0x000ee8000c1e1900 */
[----:B------:R-:W3:Y:S01]  /*1c00*/  LDG.E R56, desc[UR4][R38.64+0x520] ;  /* 0x0005200426387981 */ /* 0x000ee2000c1e1900 */
[----:B------:R-:W-:-:S03]  /*1c10*/  FFMA R62, R52, R58, R62 ;  /* 0x0000003a343e7223 */ /* 0x000fc6000000003e */
[----:B------:R-:W3:Y:S04]  /*1c20*/  LDG.E R54, desc[UR4][R38.64+0x540] ;  /* 0x0005400426367981 */ /* 0x000ee8000c1e1900 */
[----:B------:R-:W3:Y:S01]  /*1c30*/  LDG.E R58, desc[UR4][R38.64+0x560] ;  /* 0x00056004263a7981 */ /* 0x000ee2000c1e1900 */
[----:B------:R-:W-:-:S03]  /*1c40*/  FFMA R62, R48, R46, R62 ;  /* 0x0000002e303e7223 */ /* 0x000fc6000000003e */
[----:B------:R-:W3:Y:S04]  /*1c50*/  LDG.E R52, desc[UR4][R38.64+0x580] ;  /* 0x0005800426347981 */ /* 0x000ee8000c1e1900 */
[----:B------:R-:W3:Y:S01]  /*1c60*/  LDG.E R48, desc[UR4][R38.64+0x5a0] ;  /* 0x0005a00426307981 */ /* 0x000ee2000c1e1900 */
[----:B-----5:R-:W-:-:S03]  /*1c70*/  FFMA R62, R44, R50, R62 ;  /* 0x000000322c3e7223 */ /* 0x020fc6000000003e */
[----:B------:R-:W5:Y:S04]  /*1c80*/  LDG.E R46, desc[UR4][R38.64+0x5c0] ;  /* 0x0005c004262e7981 */ /* 0x000f68000c1e1900 */
[----:B------:R-:W5:Y:S04]  /*1c90*/  LDG.E R50, desc[UR4][R38.64+0x5e0] ;  /* 0x0005e00426327981 */ /* 0x000f68000c1e1900 */
[----:B------:R-:W5:Y:S01]  /*1ca0*/  LDG.E R44, desc[UR4][R38.64+0x600] ;  /* 0x00060004262c7981 */ /* 0x000f62000c1e1900 */
[----:B----4-:R-:W-:-:S03]  /*1cb0*/  FFMA R19, R36, R19, R62 ;  /* 0x0000001324137223 */ /* 0x010fc6000000003e */
[----:B------:R-:W4:Y:S01]  /*1cc0*/  LDG.E R60, desc[UR4][R38.64+0x620] ;  /* 0x00062004263c7981 */ /* 0x000f22000c1e1900 */
[----:B------:R-:W-:-:S03]  /*1cd0*/  FFMA R19, R32, R42, R19 ;  /* 0x0000002a20137223 */ /* 0x000fc60000000013 */
[----:B------:R-:W4:Y:S04]  /*1ce0*/  LDG.E R36, desc[UR4][R38.64+0x640] ;  /* 0x0006400426247981 */ /* 0x000f28000c1e1900 */
[----:B------:R-:W4:Y:S01]  /*1cf0*/  LDG.E R42, desc[UR4][R38.64+0x660] ;  /* 0x00066004262a7981 */ /* 0x000f22000c1e1900 */
[----:B------:R-:W-:-:S03]  /*1d00*/  FFMA R19, R28, R75, R19 ;  /* 0x0000004b1c137223 */ /* 0x000fc60000000013 */
[----:B------:R-:W4:Y:S04]  /*1d10*/  LDG.E R32, desc[UR4][R38.64+0x680] ;  /* 0x0006800426207981 */ /* 0x000f28000c1e1900 */
[----:B------:R-:W4:Y:S04]  /*1d20*/  LDG.E R28, desc[UR4][R38.64+0x6a0] ;  /* 0x0006a004261c7981 */ /* 0x000f28000c1e1900 */
[----:B------:R-:W4:Y:S01]  /*1d30*/  LDG.E R62, desc[UR4][R38.64+0x6c0] ;  /* 0x0006c004263e7981 */ /* 0x000f22000c1e1900 */
[----:B------:R-:W-:-:S03]  /*1d40*/  FFMA R24, R24, R73, R19 ;  /* 0x0000004918187223 */ /* 0x000fc60000000013 */
[----:B------:R-:W4:Y:S04]  /*1d50*/  LDG.E R70, desc[UR4][R38.64+0x6e0] ;  /* 0x0006e00426467981 */ /* 0x000f28000c1e1900 */
[----:B------:R-:W4:Y:S01]  /*1d60*/  LDG.E R19, desc[UR4][R38.64+0x700] ;  /* 0x0007000426137981 */ /* 0x000f22000c1e1900 */
[----:B------:R-:W-:-:S03]  /*1d70*/  FFMA R75, R5, R30, R24 ;  /* 0x0000001e054b7223 */ /* 0x000fc60000000018 */
[----:B------:R-:W4:Y:S04]  /*1d80*/  LDG.E R73, desc[UR4][R38.64+0x720] ;  /* 0x0007200426497981 */ /* 0x000f28000c1e1900 */
[----:B------:R-:W4:Y:S04]  /*1d90*/  LDG.E R30, desc[UR4][R38.64+0x740] ;  /* 0x00074004261e7981 */ /* 0x000f28000c1e1900 */
[----:B------:R-:W4:Y:S04]  /*1da0*/  LDG.E R64, desc[UR4][R38.64+0x760] ;  /* 0x0007600426407981 */ /* 0x000f28000c1e1900 */
[----:B------:R-:W4:Y:S04]  /*1db0*/  LDG.E R68, desc[UR4][R38.64+0x7a0] ;  /* 0x0007a00426447981 */ /* 0x000f28000c1e1900 */
[----:B------:R-:W4:Y:S04]  /*1dc0*/  LDG.E R24, desc[UR4][R38.64+0x7c0] ;  /* 0x0007c00426187981 */ /* 0x000f28000c1e1900 */
[----:B------:R-:W4:Y:S01]  /*1dd0*/  LDG.E R5, desc[UR4][R38.64+0x7e0] ;  /* 0x0007e00426057981 */ /* 0x000f22000c1e1900 */
[----:B--2---:R-:W-:-:S04]  /*1de0*/  FFMA R14, R14, R69, R75 ;  /* 0x000000450e0e7223 */ /* 0x004fc8000000004b */
[----:B------:R-:W-:-:S04]  /*1df0*/  FFMA R3, R3, R0, R14 ;  /* 0x0000000003037223 */ /* 0x000fc8000000000e */
[----:B------:R-:W-:-:S04]  /*1e00*/  FFMA R8, R8, R77, R3 ;  /* 0x0000004d08087223 */ /* 0x000fc80000000003 */
[----:B------:R-:W-:-:S04]  /*1e10*/  FFMA R4, R67, R4, R8 ;  /* 0x0000000443047223 */ /* 0x000fc80000000008 */
[----:B------:R-:W-:-:S04]  /*1e20*/  FFMA R4, R65, R12, R4 ;  /* 0x0000000c41047223 */ /* 0x000fc80000000004 */
[----:B---3--:R-:W-:-:S04]  /*1e30*/  FFMA R4, R63, R10, R4 ;  /* 0x0000000a3f047223 */ /* 0x008fc80000000004 */
[----:B------:R-:W-:-:S04]  /*1e40*/  FFMA R4, R61, R22, R4 ;  /* 0x000000163d047223 */ /* 0x000fc80000000004 */
        /* <DEDUP_REMOVED lines=8> */
[----:B-----5:R-:W-:-:S04]  /*1ed0*/  FFMA R4, R43, R46, R4 ;  /* 0x0000002e2b047223 */ /* 0x020fc80000000004 */
[----:B------:R-:W-:-:S04]  /*1ee0*/  FFMA R4, R37, R50, R4 ;  /* 0x0000003225047223 */ /* 0x000fc80000000004 */
[----:B------:R-:W-:-:S04]  /*1ef0*/  FFMA R4, R35, R44, R4 ;  /* 0x0000002c23047223 */ /* 0x000fc80000000004 */
[----:B----4-:R-:W-:-:S04]  /*1f00*/  FFMA R4, R33, R60, R4 ;  /* 0x0000003c21047223 */ /* 0x010fc80000000004 */
[----:B------:R-:W-:-:S04]  /*1f10*/  FFMA R4, R31, R36, R4 ;  /* 0x000000241f047223 */ /* 0x000fc80000000004 */
[----:B------:R-:W-:-:S04]  /*1f20*/  FFMA R4, R29, R42, R4 ;  /* 0x0000002a1d047223 */ /* 0x000fc80000000004 */
[----:B------:R-:W-:-:S04]  /*1f30*/  FFMA R4, R27, R32, R4 ;  /* 0x000000201b047223 */ /* 0x000fc80000000004 */
[----:B------:R-:W-:-:S04]  /*1f40*/  FFMA R4, R25, R28, R4 ;  /* 0x0000001c19047223 */ /* 0x000fc80000000004 */
[----:B------:R-:W-:Y:S02]  /*1f50*/  FFMA R4, R23, R62, R4 ;  /* 0x0000003e17047223 */ /* 0x000fe40000000004 */
[----:B------:R-:W0:Y:S02]  /*1f60*/  LDC.64 R22, c[0x4][0x30] ;  /* 0x01000c00ff167b82 */ /* 0x000e240000000a00 */
[----:B------:R-:W-:-:S04]  /*1f70*/  FFMA R21, R21, R70, R4 ;  /* 0x0000004615157223 */ /* 0x000fc80000000004 */
[----:B------:R-:W-:-:S04]  /*1f80*/  FFMA R19, R20, R19, R21 ;  /* 0x0000001314137223 */ /* 0x000fc80000000015 */
[----:B------:R-:W-:Y:S02]  /*1f90*/  FFMA R0, R18, R73, R19 ;  /* 0x0000004912007223 */ /* 0x000fe40000000013 */
[----:B------:R-:W1:Y:S02]  /*1fa0*/  LDC.64 R18, c[0x0][0x3a0] ;  /* 0x0000e800ff127b82 */ /* 0x000e640000000a00 */
[----:B------:R-:W-:-:S04]  /*1fb0*/  FFMA R0, R17, R30, R0 ;  /* 0x0000001e11007223 */ /* 0x000fc80000000000 */
[----:B------:R-:W-:-:S04]  /*1fc0*/  FFMA R0, R15, R64, R0 ;  /* 0x000000400f007223 */ /* 0x000fc80000000000 */
[----:B------:R-:W-:-:S04]  /*1fd0*/  FFMA R0, R13, R66, R0 ;  /* 0x000000420d007223 */ /* 0x000fc80000000000 */
[----:B------:R-:W-:Y:S01]  /*1fe0*/  FFMA R0, R11, R68, R0 ;  /* 0x000000440b007223 */ /* 0x000fe20000000000 */
[C---:B0-----:R-:W-:Y:S01]  /*1ff0*/  IMAD.WIDE.U32 R10, R2.reuse, 0x20, R22 ;  /* 0x00000020020a7825 */ /* 0x041fe200078e0016 */
[----:B------:R-:W-:-:S03]  /*2000*/  LEA R15, R2, R7, 0x3 ;  /* 0x00000007020f7211 */ /* 0x000fc600078e18ff */
[----:B------:R-:W-:Y:S01]  /*2010*/  FFMA R9, R9, R24, R0 ;  /* 0x0000001809097223 */ /* 0x000fe20000000000 */
[----:B------:R-:W-:-:S04]  /*2020*/  IMAD.WIDE R10, R7, 0x4, R10 ;  /* 0x00000004070a7825 */ /* 0x000fc800078e020a */
[----:B------:R-:W-:Y:S02]  /*2030*/  FFMA R9, R6, R5, R9 ;  /* 0x0000000506097223 */ /* 0x000fe40000000009 */
[----:B------:R-:W0:Y:S01]  /*2040*/  LDC.64 R4, c[0x0][0x3a8] ;  /* 0x0000ea00ff047b82 */ /* 0x000e220000000a00 */
[C---:B-1----:R-:W-:Y:S02]  /*2050*/  IMAD.WIDE R2, R15.reuse, 0x4, R18 ;  /* 0x000000040f027825 */ /* 0x042fe400078e0212 */
[----:B------:R-:W-:Y:S04]  /*2060*/  STG.E desc[UR4][R10.64], R9 ;  /* 0x000000090a007986 */ /* 0x000fe8000c101904 */
[----:B------:R-:W-:Y:S01]  /*2070*/  STG.E desc[UR4][R2.64], R71 ;  /* 0x0000004702007986 */ /* 0x000fe2000c101904 */
[----:B------:R-:W1:Y:S03]  /*2080*/  LDC.64 R6, c[0x0][0x3b0] ;  /* 0x0000ec00ff067b82 */ /* 0x000e660000000a00 */
[----:B------:R-:W2:Y:S01]  /*2090*/  LDG.E R41, desc[UR4][R40.64] ;  /* 0x0000000428297981 */ /* 0x000ea2000c1e1900 */
[----:B0-----:R-:W-:-:S05]  /*20a0*/  IMAD.WIDE R4, R15, 0x4, R4 ;  /* 0x000000040f047825 */ /* 0x001fca00078e0204 */
[----:B--2---:R-:W-:Y:S04]  /*20b0*/  STG.E desc[UR4][R4.64], R41 ;  /* 0x0000002904007986 */ /* 0x004fe8000c101904 */
[----:B------:R-:W2:Y:S01]  /*20c0*/  LDG.E R13, desc[UR4][R10.64] ;  /* 0x000000040a0d7981 */ /* 0x000ea2000c1e1900 */
[----:B-1----:R-:W-:-:S05]  /*20d0*/  IMAD.WIDE R6, R15, 0x4, R6 ;  /* 0x000000040f067825 */ /* 0x002fca00078e0206 */
[----:B--2---:R-:W-:Y:S01]  /*20e0*/  STG.E desc[UR4][R6.64], R13 ;  /* 0x0000000d06007986 */ /* 0x004fe2000c101904 */
[----:B------:R-:W-:Y:S05]  /*20f0*/  EXIT ;  /* 0x000000000000794d */ /* 0x000fea0003800000 */
.L_x_2:
[----:B------:R-:W-:-:S00]  /*2100*/  BRA `(.L_x_2) ;  /* 0xfffffffc00fc7947 */ /* 0x000fc0000383ffff */
[----:B------:R-:W-:-:S00]  /*2110*/  NOP ;  /* 0x0000000000007918 */ /* 0x000fc00000000000 */
        /* <DEDUP_REMOVED lines=14> */
.L_x_3:


//--------------------- .nv.shared.reserved.0     --------------------------
	.section	.nv.shared.reserved.0,"aw",@nobits
	.weak		__nv_reservedSMEM_offset_0_alias
	.size		__nv_reservedSMEM_offset_0_alias, 0, 64
	.other		__nv_reservedSMEM_offset_0_alias,@"STO_CUDA_RESERVED_SHARED STV_DEFAULT"
__nv_reservedSMEM_offset_0_alias:
	.zero		0
	.zero		64


//--------------------- .nv.global                --------------------------
	.section	.nv.global,"aw",@nobits
	.align	4
.nv.global:
	.type		V,@object
	.size		V,(Q - V)
V:
	.zero		256
	.type		Q,@object
	.size		Q,(K - Q)
Q:
	.zero		256
	.type		K,@object
	.size		K,(W_K - K)
K:
	.zero		256
	.type		W_K,@object
	.size		W_K,(X - W_K)
W_K:
	.zero		2048
	.type		X,@object
	.size		X,(W_Q - X)
X:
	.zero		2048
	.type		W_Q,@object
	.size		W_Q,(W_V - W_Q)
W_Q:
	.zero		2048
	.type		W_V,@object
	.size		W_V,(.L_3 - W_V)
W_V:
	.zero		2048
.L_3:


//--------------------- .nv.constant0._Z28linear_projection_qkv_kernelPfS_S_S_S_S_S_ --------------------------
	.section	.nv.constant0._Z28linear_projection_qkv_kernelPfS_S_S_S_S_S_,"a",@progbits
	.sectionflags	@""
	.align	4
.nv.constant0._Z28linear_projection_qkv_kernelPfS_S_S_S_S_S_:
	.zero		952


//--------------------- SYMBOLS --------------------------

	.type		.nv.reservedSmem.offset0,@object
	.size		.nv.reservedSmem.offset0,0x4
